def gluon_wgmma(
    a_ptr,
    b_ptr,
    c_ptr,
    M,
    N,
    K,
    stride_am,
    stride_bk,
    stride_cm,
    BLOCK_M: gl.constexpr,
    BLOCK_N: gl.constexpr,
    BLOCK_K: gl.constexpr,
    DTYPE: gl.constexpr,
    A_LAYOUT: gl.constexpr,
    B_LAYOUT: gl.constexpr,
    C_LAYOUT: gl.constexpr,
    B_SHAPE: gl.constexpr,
    TRANS_B: gl.constexpr,
    NUM_BUFFERS: gl.constexpr,
    NUM_WARPS: gl.constexpr,
):
    a_desc = tma.make_tensor_descriptor(
        a_ptr, [M, K], [stride_am, 1], [BLOCK_M, BLOCK_K], A_LAYOUT
    )
    b_desc = tma.make_tensor_descriptor(
        b_ptr,
        [N, K] if TRANS_B else [K, N],
        [stride_bk, 1],
        B_SHAPE,
        B_LAYOUT,
    )
    c_desc = tma.make_tensor_descriptor(
        c_ptr, [M, N], [stride_cm, 1], [BLOCK_M, BLOCK_N], C_LAYOUT
    )

    a_bufs = gl.allocate_shared_memory(
        DTYPE, [NUM_BUFFERS, BLOCK_M, BLOCK_K], A_LAYOUT
    )
    b_bufs = gl.allocate_shared_memory(DTYPE, [NUM_BUFFERS] + B_SHAPE, B_LAYOUT)

    pid_m = gl.program_id(0)
    pid_n = gl.program_id(1)
    off_m = pid_m * BLOCK_M
    off_n = pid_n * BLOCK_N

    mma_layout: gl.constexpr = pick_wgmma_layout(DTYPE, BLOCK_M, BLOCK_N, NUM_WARPS)
    acc = warpgroup_mma_init(
        gl.zeros((BLOCK_M, BLOCK_N), dtype=gl.float32, layout=mma_layout)
    )

    bars = gl.allocate_shared_memory(
        gl.int64, [NUM_BUFFERS, 1], mbarrier.MBarrierLayout()
    )
    for i in gl.static_range(NUM_BUFFERS):
        mbarrier.init(bars.index(i), count=1)
    idx = 0
    phase = 0

    for k in range(0, K, BLOCK_K):
        a = a_bufs.index(idx)
        b = b_bufs.index(idx)
        bar = bars.index(idx)
        mbarrier.expect(bar, a_desc.block_type.nbytes + b_desc.block_type.nbytes)
        tma.async_copy_global_to_shared(a_desc, [off_m, k], bar, a)
        tma.async_copy_global_to_shared(
            b_desc, [off_n, k] if TRANS_B else [k, off_n], bar, b
        )
        mbarrier.wait(bar, phase=phase)

        if TRANS_B:
            b = b.permute((1, 0))
        acc = warpgroup_mma_wait(num_outstanding=0, deps=(acc,))
        acc = warpgroup_mma(a, b, acc, is_async=True)

        idx += 1
        if idx == NUM_BUFFERS:
            idx = 0
            phase ^= 1

    acc = warpgroup_mma_wait(num_outstanding=0, deps=(acc,))
    for i in gl.static_range(NUM_BUFFERS):
        mbarrier.invalidate(bars.index(i))

    c_smem = gl.allocate_shared_memory(DTYPE, [BLOCK_M, BLOCK_N], C_LAYOUT)
    c_smem.store(acc.to(DTYPE))
    fence_async_shared()
    tma.async_copy_shared_to_global(c_desc, [off_m, off_n], c_smem)
    tma.store_wait(pendings=0)

# config = {"BLOCK_K": 32, "BLOCK_M": 64, "BLOCK_N": 64, "arch": "sm_90", "dtype": "bf16", "num_buffers": 3, "num_warps": 4, "trans_b": 0}
# arch = sm_90


// ===== COMPILED SASS (sm_90a) =====

	.target	sm_90a

	.elftype	@"ET_EXEC"


//--------------------- .note.nv.tkinfo           --------------------------
	.section	.note.nv.tkinfo,"",@"SHT_NOTE"
	.sectionflags	@"SHF_NOTE_NV_TKINFO"
	.tkinfo
        /*0018*/ 	.word	0x00000002
        /*0030*/ 	.string	""
        /*0030*/ 	.string	"ptxas"
        /*0030*/ 	.string	"Cuda compilation tools, release 13.0, V13.0.88"
        /*0030*/ 	.string	"Build cuda_13.0.r13.0/compiler.36424714_0"
        /*0030*/ 	.string	"-v  -suppress-debug-info  -lineinfo  -arch sm_90a "



//--------------------- .note.nv.cuinfo           --------------------------
	.section	.note.nv.cuinfo,"",@"SHT_NOTE"
	.sectionflags	@"SHF_NOTE_NV_CUINFO"
        /*0018*/ 	.short	0x0002
        /*001a*/ 	.short	0x005a
        /*001c*/ 	.short	0x0082
	.zero		2


//--------------------- .nv.info                  --------------------------
	.section	.nv.info,"",@"SHT_CUDA_INFO"
	.align	4


	//----- nvinfo : EIATTR_REGCOUNT
	.align		4
        /*0000*/ 	.byte	0x04, 0x2f
        /*0002*/ 	.short	(.L_1 - .L_0)
	.align		4
.L_0:
        /*0004*/ 	.word	index@(gluon_wgmma)
        /*0008*/ 	.word	0x0000003a


	//----- nvinfo : EIATTR_FRAME_SIZE
	.align		4
.L_1:
        /*000c*/ 	.byte	0x04, 0x11
        /*000e*/ 	.short	(.L_3 - .L_2)
	.align		4
.L_2:
        /*0010*/ 	.word	index@(gluon_wgmma)
        /*0014*/ 	.word	0x00000000


	//----- nvinfo : EIATTR_MIN_STACK_SIZE
	.align		4
.L_3:
        /*0018*/ 	.byte	0x04, 0x12
        /*001a*/ 	.short	(.L_5 - .L_4)
	.align		4
.L_4:
        /*001c*/ 	.word	index@(gluon_wgmma)
        /*0020*/ 	.word	0x00000000
.L_5:


//--------------------- .nv.compat                --------------------------
	.section	.nv.compat,"",@"SHT_CUDA_COMPAT_INFO"
	.align	4
        /*0000*/ 	.byte	0x02, 0x09, 0x01, 0x00, 0x02, 0x02, 0x04, 0x00, 0x02, 0x05, 0x05, 0x00, 0x03, 0x07, 0x01, 0x01
        /*0010*/ 	.byte	0x02, 0x03, 0x03, 0x00, 0x02, 0x06, 0x01, 0x00, 0x04, 0x0b, 0x08, 0x00, 0x00, 0x00, 0x00, 0x00
        /*0020*/ 	.byte	0x00, 0x00, 0x00, 0x00


//--------------------- .nv.info.gluon_wgmma      --------------------------
	.section	.nv.info.gluon_wgmma,"",@"SHT_CUDA_INFO"
	.sectionflags	@""
	.align	4


	//----- nvinfo : EIATTR_CUDA_API_VERSION
	.align		4
        /*0000*/ 	.byte	0x04, 0x37
        /*0002*/ 	.short	(.L_7 - .L_6)
.L_6:
        /*0004*/ 	.word	0x00000082


	//----- nvinfo : EIATTR_KPARAM_INFO
	.align		4
.L_7:
        /*0008*/ 	.byte	0x04, 0x17
        /*000a*/ 	.short	(.L_9 - .L_8)
.L_8:
        /*000c*/ 	.word	0x00000000
        /*0010*/ 	.short	0x000a
        /*0012*/ 	.short	0x0048
        /*0014*/ 	.byte	0x00, 0xf4, 0x21, 0x00


	//----- nvinfo : EIATTR_KPARAM_INFO
	.align		4
.L_9:
        /*0018*/ 	.byte	0x04, 0x17
        /*001a*/ 	.short	(.L_11 - .L_10)
.L_10:
        /*001c*/ 	.word	0x00000000
        /*0020*/ 	.short	0x0009
        /*0022*/ 	.short	0x0040
        /*0024*/ 	.byte	0x00, 0xf4, 0x21, 0x00


	//----- nvinfo : EIATTR_KPARAM_INFO
	.align		4
.L_11:
        /*0028*/ 	.byte	0x04, 0x17
        /*002a*/ 	.short	(.L_13 - .L_12)
.L_12:
        /*002c*/ 	.word	0x00000000
        /*0030*/ 	.short	0x0008
        /*0032*/ 	.short	0x0038
        /*0034*/ 	.byte	0x00, 0xf0, 0x21, 0x00


	//----- nvinfo : EIATTR_KPARAM_INFO
	.align		4
.L_13:
        /*0038*/ 	.byte	0x04, 0x17
        /*003a*/ 	.short	(.L_15 - .L_14)
.L_14:
        /*003c*/ 	.word	0x00000000
        /*0040*/ 	.short	0x0007
        /*0042*/ 	.short	0x0030
        /*0044*/ 	.byte	0x00, 0xf0, 0x21, 0x00


	//----- nvinfo : EIATTR_KPARAM_INFO
	.align		4
.L_15:
        /*0048*/ 	.byte	0x04, 0x17
        /*004a*/ 	.short	(.L_17 - .L_16)
.L_16:
        /*004c*/ 	.word	0x00000000
        /*0050*/ 	.short	0x0006
        /*0052*/ 	.short	0x0028
        /*0054*/ 	.byte	0x00, 0xf0, 0x21, 0x00


	//----- nvinfo : EIATTR_KPARAM_INFO
	.align		4
.L_17:
        /*0058*/ 	.byte	0x04, 0x17
        /*005a*/ 	.short	(.L_19 - .L_18)
.L_18:
        /*005c*/ 	.word	0x00000000
        /*0060*/ 	.short	0x0005
        /*0062*/ 	.short	0x0020
        /*0064*/ 	.byte	0x00, 0xf0, 0x11, 0x00


	//----- nvinfo : EIATTR_KPARAM_INFO
	.align		4
.L_19:
        /*0068*/ 	.byte	0x04, 0x17
        /*006a*/ 	.short	(.L_21 - .L_20)
.L_20:
        /*006c*/ 	.word	0x00000000
        /*0070*/ 	.short	0x0004
        /*0072*/ 	.short	0x001c
        /*0074*/ 	.byte	0x00, 0xf0, 0x11, 0x00


	//----- nvinfo : EIATTR_KPARAM_INFO
	.align		4
.L_21:
        /*0078*/ 	.byte	0x04, 0x17
        /*007a*/ 	.short	(.L_23 - .L_22)
.L_22:
        /*007c*/ 	.word	0x00000000
        /*0080*/ 	.short	0x0003
        /*0082*/ 	.short	0x0018
        /*0084*/ 	.byte	0x00, 0xf0, 0x11, 0x00


	//----- nvinfo : EIATTR_KPARAM_INFO
	.align		4
.L_23:
        /*0088*/ 	.byte	0x04, 0x17
        /*008a*/ 	.short	(.L_25 - .L_24)
.L_24:
        /*008c*/ 	.word	0x00000000
        /*0090*/ 	.short	0x0002
        /*0092*/ 	.short	0x0010
        /*0094*/ 	.byte	0x00, 0xf4, 0x21, 0x00


	//----- nvinfo : EIATTR_KPARAM_INFO
	.align		4
.L_25:
        /*0098*/ 	.byte	0x04, 0x17
        /*009a*/ 	.short	(.L_27 - .L_26)
.L_26:
        /*009c*/ 	.word	0x00000000
        /*00a0*/ 	.short	0x0001
        /*00a2*/ 	.short	0x0008
        /*00a4*/ 	.byte	0x00, 0xf4, 0x21, 0x00


	//----- nvinfo : EIATTR_KPARAM_INFO
	.align		4
.L_27:
        /*00a8*/ 	.byte	0x04, 0x17
        /*00aa*/ 	.short	(.L_29 - .L_28)
.L_28:
        /*00ac*/ 	.word	0x00000000
        /*00b0*/ 	.short	0x0000
        /*00b2*/ 	.short	0x0000
        /*00b4*/ 	.byte	0x00, 0xf4, 0x21, 0x00


	//----- nvinfo : EIATTR_SPARSE_MMA_MASK
	.align		4
.L_29:
        /*00b8*/ 	.byte	0x03, 0x50
        /*00ba*/ 	.short	0x0000


	//----- nvinfo : EIATTR_MAXREG_COUNT
	.align		4
        /*00bc*/ 	.byte	0x03, 0x1b
        /*00be*/ 	.short	0x00ff


	//----- nvinfo : EIATTR_NUM_BARRIERS
	.align		4
        /*00c0*/ 	.byte	0x02, 0x4c
        /*00c2*/ 	.byte	0x01
	.zero		1


	//----- nvinfo : EIATTR_MERCURY_ISA_VERSION
	.align		4
        /*00c4*/ 	.byte	0x03, 0x5f
        /*00c6*/ 	.short	0x0101


	//----- nvinfo : EIATTR_INT_WARP_WIDE_INSTR_OFFSETS
	.align		4
        /*00c8*/ 	.byte	0x04, 0x31
        /*00ca*/ 	.short	(.L_31 - .L_30)


	//   ....[0]....
.L_30:
        /*00cc*/ 	.word	0x00001330


	//   ....[1]....
        /*00d0*/ 	.word	0x00001350


	//   ....[2]....
        /*00d4*/ 	.word	0x00001360


	//   ....[3]....
        /*00d8*/ 	.word	0x00001440


	//   ....[4]....
        /*00dc*/ 	.word	0x000016d0


	//   ....[5]....
        /*00e0*/ 	.word	0x000016e0


	//   ....[6]....
        /*00e4*/ 	.word	0x00001750


	//   ....[7]....
        /*00e8*/ 	.word	0x00001760


	//   ....[8]....
        /*00ec*/ 	.word	0x00001c90


	//   ....[9]....
        /*00f0*/ 	.word	0x00001ca0


	//----- nvinfo : EIATTR_COOP_GROUP_MASK_REGIDS
	.align		4
.L_31:
        /*00f4*/ 	.byte	0x04, 0x29
        /*00f6*/ 	.short	(.L_33 - .L_32)


	//   ....[0]....
.L_32:
        /*00f8*/ 	.word	0xffffffff


	//   ....[1]....
        /*00fc*/ 	.word	0xffffffff


	//   ....[2]....
        /*0100*/ 	.word	0xffffffff


	//----- nvinfo : EIATTR_COOP_GROUP_INSTR_OFFSETS
	.align		4
.L_33:
        /*0104*/ 	.byte	0x04, 0x28
        /*0106*/ 	.short	(.L_35 - .L_34)


	//   ....[0]....
.L_34:
        /*0108*/ 	.word	0x00000150


	//   ....[1]....
        /*010c*/ 	.word	0x00000720


	//   ....[2]....
        /*0110*/ 	.word	0x00000cd0


	//----- nvinfo : EIATTR_MBARRIER_INSTR_OFFSETS
	.align		4
.L_35:
        /*0114*/ 	.byte	0x04, 0x39
        /*0116*/ 	.short	(.L_37 - .L_36)


	//   ....[0]....
.L_36:
        /*0118*/ 	.word	0x000014a0
        /*011c*/ 	.word	0x000000ff
        /*0120*/ 	.word	0x00006000
        /*0124*/ 	.short	0x0100
        /*0126*/ 	.byte	0x0c
	.zero		1


	//   ....[1]....
        /*0128*/ 	.word	0x000014c0
        /*012c*/ 	.word	0x000000ff
        /*0130*/ 	.word	0x00006008
        /*0134*/ 	.short	0x0100
        /*0136*/ 	.byte	0x0c
	.zero		1


	//   ....[2]....
        /*0138*/ 	.word	0x000014f0
        /*013c*/ 	.word	0x000000ff
        /*0140*/ 	.word	0x00006010
        /*0144*/ 	.short	0x0100
        /*0146*/ 	.byte	0x0c
	.zero		1


	//   ....[3]....
        /*0148*/ 	.word	0x00001810
        /*014c*/ 	.word	0x000000ff
        /*0150*/ 	.word	0x00006000
        /*0154*/ 	.short	0x010a
        /*0156*/ 	.byte	0x0d
	.zero		1


	//   ....[4]....
        /*0158*/ 	.word	0x00001b30
        /*015c*/ 	.word	0x000000ff
        /*0160*/ 	.word	0x00006000
        /*0164*/ 	.short	0x0108
        /*0166*/ 	.byte	0x0c
	.zero		1


	//   ....[5]....
        /*0168*/ 	.word	0x00001c50
        /*016c*/ 	.word	0x000000ff
        /*0170*/ 	.word	0x00006008
        /*0174*/ 	.short	0x0108
        /*0176*/ 	.byte	0x0c
	.zero		1


	//   ....[6]....
        /*0178*/ 	.word	0x00001cd0
        /*017c*/ 	.word	0x000000ff
        /*0180*/ 	.word	0x00006010
        /*0184*/ 	.short	0x0108
        /*0186*/ 	.byte	0x0c
	.zero		1


	//   ....[7]....
        /*0188*/ 	.word	0x00001da0
        /*018c*/ 	.word	0x000000ff
        /*0190*/ 	.word	0x00006000
        /*0194*/ 	.short	0x010a
        /*0196*/ 	.byte	0x0d
	.zero		1


	//----- nvinfo : EIATTR_NUM_MBARRIERS
	.align		4
.L_37:
        /*0198*/ 	.byte	0x03, 0x38
        /*019a*/ 	.short	0x0003


	//----- nvinfo : EIATTR_EXIT_INSTR_OFFSETS
	.align		4
        /*019c*/ 	.byte	0x04, 0x1c
        /*019e*/ 	.short	(.L_39 - .L_38)


	//   ....[0]....
.L_38:
        /*01a0*/ 	.word	0x00001d90


	//----- nvinfo : EIATTR_REQNTID
	.align		4
.L_39:
        /*01a4*/ 	.byte	0x04, 0x10
        /*01a6*/ 	.short	(.L_41 - .L_40)
.L_40:
        /*01a8*/ 	.word	0x00000080
        /*01ac*/ 	.word	0x00000001
        /*01b0*/ 	.word	0x00000001


	//----- nvinfo : EIATTR_CRS_STACK_SIZE
	.align		4
.L_41:
        /*01b4*/ 	.byte	0x04, 0x1e
        /*01b6*/ 	.short	(.L_43 - .L_42)
.L_42:
        /*01b8*/ 	.word	0x00000000


	//----- nvinfo : EIATTR_CBANK_PARAM_SIZE
	.align		4
.L_43:
        /*01bc*/ 	.byte	0x03, 0x19
        /*01be*/ 	.short	0x0050


	//----- nvinfo : EIATTR_PARAM_CBANK
	.align		4
        /*01c0*/ 	.byte	0x04, 0x0a
        /*01c2*/ 	.short	(.L_45 - .L_44)
	.align		4
.L_44:
        /*01c4*/ 	.word	index@(.nv.constant0.gluon_wgmma)
        /*01c8*/ 	.short	0x0210
        /*01ca*/ 	.short	0x0050


	//----- nvinfo : EIATTR_SW_WAR
	.align		4
.L_45:
        /*01cc*/ 	.byte	0x04, 0x36
        /*01ce*/ 	.short	(.L_47 - .L_46)
.L_46:
        /*01d0*/ 	.word	0x00000008
.L_47:


//--------------------- .nv.callgraph             --------------------------
	.section	.nv.callgraph,"",@"SHT_CUDA_CALLGRAPH"
	.align	4
	.sectionentsize	8
	.align		4
        /*0000*/ 	.word	0x00000000
	.align		4
        /*0004*/ 	.word	0xffffffff
	.align		4
        /*0008*/ 	.word	0x00000000
	.align		4
        /*000c*/ 	.word	0xfffffffe
	.align		4
        /*0010*/ 	.word	0x00000000
	.align		4
        /*0014*/ 	.word	0xfffffffd
	.align		4
        /*0018*/ 	.word	0x00000000
	.align		4
        /*001c*/ 	.word	0xfffffffc


//--------------------- .text.gluon_wgmma         --------------------------
	.section	.text.gluon_wgmma,"ax",@progbits
	.align	128
        .global         gluon_wgmma
        .type           gluon_wgmma,@function
        .size           gluon_wgmma,(.L_x_52 - gluon_wgmma)
        .other          gluon_wgmma,@"STO_CUDA_ENTRY STV_DEFAULT"
gluon_wgmma:
.text.gluon_wgmma:
[----:B------:R-:W-:Y:S01]  /*0000*/  LDC R1, c[0x0][0x28] ;  /* 0x00000a00ff017b82 */ /* 0x000fe20000000800 */
[----:B------:R-:W1:Y:S07]  /*0010*/  S2R R0, SR_TID.X ;  /* 0x0000000000007919 */ /* 0x000e6e0000002100 */
[----:B------:R-:W2:Y:S01]  /*0020*/  S2UR UR4, SR_CgaCtaId ;  /* 0x00000000000479c3 */ /* 0x000ea20000008800 */
[----:B------:R-:W-:Y:S01]  /*0030*/  UMOV UR12, 0x400 ;  /* 0x00000400000c7882 */ /* 0x000fe20000000000 */
[----:B------:R-:W-:Y:S01]  /*0040*/  ULDC UR6, c[0x0][0xc] ;  /* 0x0000030000067ab9 */ /* 0x000fe20000000800 */
[----:B------:R-:W-:Y:S01]  /*0050*/  ULDC.64 UR28, c[0x0][0x250] ;  /* 0x00009400001c7ab9 */ /* 0x000fe20000000a00 */
[----:B------:R-:W-:Y:S04]  /*0060*/  BSSY B0, `(.L_x_0) ;  /* 0x000001f000007945 */ /* 0x000fe80003800000 */
[----:B------:R-:W3:Y:S08]  /*0070*/  LDC R2, c[0x0][0x228] ;  /* 0x00008a00ff027b82 */ /* 0x000ef00000000800 */
[----:B------:R-:W4:Y:S08]  /*0080*/  LDC R8, c[0x0][0x230] ;  /* 0x00008c00ff087b82 */ /* 0x000f300000000800 */
[----:B------:R-:W-:Y:S01]  /*0090*/  S2UR UR30, SR_CTAID.Y ;  /* 0x00000000001e79c3 */ /* 0x000fe20000002600 */
[----:B--2---:R-:W-:-:S03]  /*00a0*/  ULEA UR12, UR4, UR12, 0x18 ;  /* 0x0000000c040c7291 */ /* 0x004fc6000f8ec03f */
[----:B------:R-:W-:Y:S01]  /*00b0*/  ULDC UR4, c[0x0][0x10] ;  /* 0x0000040000047ab9 */ /* 0x000fe20000000800 */
[----:B-1----:R-:W-:-:S03]  /*00c0*/  LOP3.LUT R6, R0, 0x7f, RZ, 0xc0, !PT ;  /* 0x0000007f00067812 */ /* 0x002fc600078ec0ff */
[----:B------:R-:W1:Y:S01]  /*00d0*/  S2UR UR5, SR_CTAID.Z ;  /* 0x00000000000579c3 */ /* 0x000e620000002700 */
[----:B---3--:R-:W-:Y:S01]  /*00e0*/  VIADD R2, R2, 0xffffffff ;  /* 0xffffffff02027836 */ /* 0x008fe20000000000 */
[C---:B------:R-:W-:Y:S02]  /*00f0*/  ISETP.GE.U32.AND P0, PT, R6.reuse, 0x20, PT ;  /* 0x000000200600780c */ /* 0x040fe40003f06070 */
[C---:B------:R-:W-:Y:S02]  /*0100*/  ISETP.NE.U32.AND P2, PT, R6.reuse, RZ, PT ;  /* 0x000000ff0600720c */ /* 0x040fe40003f45070 */
[----:B------:R-:W-:Y:S02]  /*0110*/  LEA R11, R6, UR12, 0x2 ;  /* 0x0000000c060b7c11 */ /* 0x000fe4000f8e10ff */
[----:B------:R-:W2:Y:S01]  /*0120*/  S2UR UR31, SR_CTAID.X ;  /* 0x00000000001f79c3 */ /* 0x000ea20000002500 */
[----:B----4-:R-:W-:-:S06]  /*0130*/  VIADD R14, R8, 0xffffffff ;  /* 0xffffffff080e7836 */ /* 0x010fcc0000000000 */
[----:B------:R3:W-:Y:S01]  /*0140*/  @!P0 STS [R11], RZ ;  /* 0x000000ff0b008388 */ /* 0x0007e20000000800 */
[----:B------:R-:W-:-:S03]  /*0150*/  NOP ;  /* 0x0000000000007918 */ /* 0x000fc60000000000 */
[----:B------:R3:W-:Y:S01]  /*0160*/  @!P2 STS [UR12+0x24], R2 ;  /* 0x00002402ff00a988 */ /* 0x0007e2000800080c */
[----:B-1----:R-:W-:-:S03]  /*0170*/  UIMAD UR4, UR5, UR4, UR30 ;  /* 0x00000004050472a4 */ /* 0x002fc6000f8e021e */
[----:B------:R3:W-:Y:S01]  /*0180*/  @!P2 STS [UR12+0x20], R14 ;  /* 0x0000200eff00a988 */ /* 0x0007e2000800080c */
[----:B--2---:R-:W-:-:S04]  /*0190*/  UIMAD UR4, UR4, UR6, UR31 ;  /* 0x00000006040472a4 */ /* 0x004fc8000f8e021f */
[----:B------:R-:W-:-:S03]  /*01a0*/  UIMAD UR5, UR4, 0x180, URZ ;  /* 0x00000180040578a4 */ /* 0x000fc6000f8e023f */
[----:B------:R-:W-:Y:S01]  /*01b0*/  UMOV UR4, URZ ;  /* 0x0000003f00047c82 */ /* 0x000fe20008000000 */
[----:B------:R-:W-:-:S04]  /*01c0*/  UIADD3 UR24, UP0, UR5, UR28, URZ ;  /* 0x0000001c05187290 */ /* 0x000fc8000ff1e03f */
[----:B------:R-:W-:Y:S01]  /*01d0*/  ULEA.HI.X.SX32 UR25, UR5, UR29, 0x1, UP0 ;  /* 0x0000001d05197291 */ /* 0x000fe200080f0e3f */
[----:B---3--:R-:W-:Y:S11]  /*01e0*/  @P2 BRA `(.L_x_1) ;  /* 0x0000000000182947 */ /* 0x008ff60003800000 */
[----:B------:R-:W1:Y:S01]  /*01f0*/  LDS R3, [UR12+0x8] ;  /* 0x0000080cff037984 */ /* 0x000e620008000800 */
[----:B------:R-:W2:Y:S01]  /*0200*/  LDC.64 R12, c[0x0][0x210] ;  /* 0x00008400ff0c7b82 */ /* 0x000ea20000000a00 */
[----:B------:R-:W-:Y:S02]  /*0210*/  IMAD.MOV.U32 R4, RZ, RZ, 0x70 ;  /* 0x00000070ff047424 */ /* 0x000fe400078e00ff */
[----:B--2---:R2:W-:Y:S03]  /*0220*/  STS.64 [UR12], R12 ;  /* 0x0000000cff007988 */ /* 0x0045e60008000a0c */
[----:B-1----:R-:W-:-:S05]  /*0230*/  LOP3.LUT R3, R3, 0x10, R4, 0xd8, !PT ;  /* 0x0000001003037812 */ /* 0x002fca00078ed804 */
[----:B------:R2:W-:Y:S02]  /*0240*/  STS [UR12+0x8], R3 ;  /* 0x00000803ff007988 */ /* 0x0005e4000800080c */
.L_x_1:
[----:B------:R-:W-:Y:S05]  /*0250*/  BSYNC B0 ;  /* 0x0000000000007941 */ /* 0x000fea0003800000 */
.L_x_0:
[----:B------:R-:W-:Y:S04]  /*0260*/  BSSY B0, `(.L_x_2) ;  /* 0x000000a000007945 */ /* 0x000fe80003800000 */
[----:B------:R-:W-:Y:S05]  /*0270*/  @P2 BRA `(.L_x_3) ;  /* 0x0000000000202947 */ /* 0x000fea0003800000 */
[----:B--2---:R-:W1:Y:S01]  /*0280*/  LDS R3, [UR12+0x34] ;  /* 0x0000340cff037984 */ /* 0x004e620008000800 */
[----:B------:R-:W-:Y:S02]  /*0290*/  IMAD.MOV.U32 R4, RZ, RZ, 0x1f000000 ;  /* 0x1f000000ff047424 */ /* 0x000fe400078e00ff */
[----:B------:R-:W-:Y:S01]  /*02a0*/  @!P2 IMAD.MOV.U32 R5, RZ, RZ, 0x3f ;  /* 0x0000003fff05a424 */ /* 0x000fe200078e00ff */
[----:B------:R-:W2:Y:S02]  /*02b0*/  @!P2 LDS R10, [UR12+0x38] ;  /* 0x0000380cff0aa984 */ /* 0x000ea40008000800 */
[----:B-1----:R-:W-:Y:S02]  /*02c0*/  LOP3.LUT R3, R3, 0xff000000, R4, 0xb8, !PT ;  /* 0xff00000003037812 */ /* 0x002fe400078eb804 */
[----:B--2---:R-:W-:-:S03]  /*02d0*/  @!P2 LOP3.LUT R4, R10, 0xff, R5, 0xb8, !PT ;  /* 0x000000ff0a04a812 */ /* 0x004fc600078eb805 */
[----:B------:R1:W-:Y:S04]  /*02e0*/  STS [UR12+0x34], R3 ;  /* 0x00003403ff007988 */ /* 0x0003e8000800080c */
[----:B------:R1:W-:Y:S02]  /*02f0*/  @!P2 STS [UR12+0x38], R4 ;  /* 0x00003804ff00a988 */ /* 0x0003e4000800080c */
.L_x_3:
[----:B------:R-:W-:Y:S05]  /*0300*/  BSYNC B0 ;  /* 0x0000000000007941 */ /* 0x000fea0003800000 */
.L_x_2:
[----:B------:R-:W-:Y:S04]  /*0310*/  BSSY B0, `(.L_x_4) ;  /* 0x000000e000007945 */ /* 0x000fe80003800000 */
[----:B------:R-:W-:Y:S05]  /*0320*/  @P2 BRA `(.L_x_5) ;  /* 0x0000000000302947 */ /* 0x000fea0003800000 */
[----:B-1----:R-:W1:Y:S01]  /*0330*/  LDS R4, [UR12+0x34] ;  /* 0x0000340cff047984 */ /* 0x002e620008000800 */
[----:B--2---:R-:W2:Y:S03]  /*0340*/  LDC.64 R12, c[0x0][0x238] ;  /* 0x00008e00ff0c7b82 */ /* 0x004ea60000000a00 */
[----:B------:R-:W3:Y:S01]  /*0350*/  LDS R3, [UR12+0x1c] ;  /* 0x00001c0cff037984 */ /* 0x000ee20008000800 */
[C---:B--2---:R-:W-:Y:S01]  /*0360*/  SHF.L.U64.HI R10, R12.reuse, 0x1, R13 ;  /* 0x000000010c0a7819 */ /* 0x044fe2000001020d */
[----:B------:R-:W-:-:S03]  /*0370*/  IMAD.SHL.U32 R5, R12, 0x2, RZ ;  /* 0x000000020c057824 */ /* 0x000fc600078e00ff */
[--C-:B------:R-:W-:Y:S02]  /*0380*/  SHF.R.U32.HI R12, RZ, 0x4, R10.reuse ;  /* 0x00000004ff0c7819 */ /* 0x100fe4000001160a */
[----:B------:R-:W-:-:S05]  /*0390*/  SHF.R.U64 R5, R5, 0x4, R10 ;  /* 0x0000000405057819 */ /* 0x000fca000000120a */
[----:B------:R4:W-:Y:S01]  /*03a0*/  STS [UR12+0xc], R5 ;  /* 0x00000c05ff007988 */ /* 0x0009e2000800080c */
[----:B-1----:R-:W-:Y:S02]  /*03b0*/  LOP3.LUT R4, R4, 0x7, RZ, 0xb8, !PT ;  /* 0x0000000704047812 */ /* 0x002fe400078eb8ff */
[----:B---3--:R-:W-:-:S03]  /*03c0*/  LOP3.LUT R3, R3, 0xf, R12, 0xb8, !PT ;  /* 0x0000000f03037812 */ /* 0x008fc600078eb80c */
[----:B------:R4:W-:Y:S04]  /*03d0*/  STS [UR12+0x34], R4 ;  /* 0x00003404ff007988 */ /* 0x0009e8000800080c */
[----:B------:R4:W-:Y:S02]  /*03e0*/  STS [UR12+0x1c], R3 ;  /* 0x00001c03ff007988 */ /* 0x0009e4000800080c */
.L_x_5:
[----:B------:R-:W-:Y:S05]  /*03f0*/  BSYNC B0 ;  /* 0x0000000000007941 */ /* 0x000fea0003800000 */
.L_x_4:
[----:B------:R-:W-:Y:S04]  /*0400*/  BSSY B1, `(.L_x_6) ;  /* 0x000001a000017945 */ /* 0x000fe80003800000 */
[----:B------:R-:W-:Y:S04]  /*0410*/  BSSY B0, `(.L_x_7) ;  /* 0x0000015000007945 */ /* 0x000fe80003800000 */
[----:B------:R-:W-:Y:S05]  /*0420*/  @P2 BRA `(.L_x_8) ;  /* 0x0000000000202947 */ /* 0x000fea0003800000 */
[----:B-12-4-:R-:W1:Y:S02]  /*0430*/  LDS R3, [UR12+0x34] ;  /* 0x0000340cff037984 */ /* 0x016e640008000800 */
[----:B-1----:R-:W-:-:S05]  /*0440*/  LOP3.LUT R3, R3, 0x38, RZ, 0xb8, !PT ;  /* 0x0000003803037812 */ /* 0x002fca00078eb8ff */
[----:B------:R1:W-:Y:S01]  /*0450*/  STS [UR12+0x34], R3 ;  /* 0x00003403ff007988 */ /* 0x0003e2000800080c */
[----:B------:R-:W-:Y:S05]  /*0460*/  @P2 BRA `(.L_x_9) ;  /* 0x0000000000202947 */ /* 0x000fea0003800000 */
[----:B-1----:R-:W1:Y:S01]  /*0470*/  LDS R3, [UR12+0x8] ;  /* 0x0000080cff037984 */ /* 0x002e620008000800 */
[----:B------:R-:W-:-:S05]  /*0480*/  IMAD.MOV.U32 R4, RZ, RZ, 0x780 ;  /* 0x00000780ff047424 */ /* 0x000fca00078e00ff */
[----:B-1----:R-:W-:-:S05]  /*0490*/  LOP3.LUT R3, R3, 0x500, R4, 0xd8, !PT ;  /* 0x0000050003037812 */ /* 0x002fca00078ed804 */
[----:B------:R3:W-:Y:S02]  /*04a0*/  STS [UR12+0x8], R3 ;  /* 0x00000803ff007988 */ /* 0x0007e4000800080c */
.L_x_8:
[----:B------:R-:W-:Y:S05]  /*04b0*/  @P2 BRA `(.L_x_10) ;  /* 0x0000000000282947 */ /* 0x000fea0003800000 */
[----:B-1234-:R-:W1:Y:S02]  /*04c0*/  LDS R3, [UR12+0x8] ;  /* 0x0000080cff037984 */ /* 0x01ee640008000800 */
[----:B-1----:R-:W-:-:S05]  /*04d0*/  LOP3.LUT R3, R3, 0x1800, RZ, 0xb8, !PT ;  /* 0x0000180003037812 */ /* 0x002fca00078eb8ff */
[----:B------:R2:W-:Y:S02]  /*04e0*/  STS [UR12+0x8], R3 ;  /* 0x00000803ff007988 */ /* 0x0005e4000800080c */
.L_x_9:
[----:B------:R-:W-:Y:S05]  /*04f0*/  @P2 BREAK B0 ;  /* 0x0000000000002942 */ /* 0x000fea0003800000 */
[----:B------:R-:W-:Y:S05]  /*0500*/  @P2 BRA `(.L_x_11) ;  /* 0x0000000000242947 */ /* 0x000fea0003800000 */
[----:B------:R-:W3:Y:S01]  /*0510*/  LDS R4, [UR12+0x8] ;  /* 0x0000080cff047984 */ /* 0x000ee20008000800 */
[----:B-12---:R-:W-:-:S05]  /*0520*/  IMAD.MOV.U32 R3, RZ, RZ, 0x6000 ;  /* 0x00006000ff037424 */ /* 0x006fca00078e00ff */
[----:B---3--:R-:W-:-:S04]  /*0530*/  LOP3.LUT R3, R4, 0x4000, R3, 0xd8, !PT ;  /* 0x0000400004037812 */ /* 0x008fc800078ed803 */
[----:B------:R-:W-:-:S05]  /*0540*/  LOP3.LUT R3, R3, 0x400000, RZ, 0xb8, !PT ;  /* 0x0040000003037812 */ /* 0x000fca00078eb8ff */
[----:B------:R5:W-:Y:S02]  /*0550*/  STS [UR12+0x8], R3 ;  /* 0x00000803ff007988 */ /* 0x000be4000800080c */
.L_x_10:
[----:B------:R-:W-:Y:S05]  /*0560*/  BSYNC B0 ;  /* 0x0000000000007941 */ /* 0x000fea0003800000 */
.L_x_7:
[----:B-12345:R-:W1:Y:S02]  /*0570*/  @!P2 LDS R3, [UR12+0x8] ;  /* 0x0000080cff03a984 */ /* 0x03ee640008000800 */
[----:B-1----:R-:W-:-:S05]  /*0580*/  @!P2 LOP3.LUT R3, R3, 0x8000, RZ, 0xb8, !PT ;  /* 0x000080000303a812 */ /* 0x002fca00078eb8ff */
[----:B------:R3:W-:Y:S02]  /*0590*/  @!P2 STS [UR12+0x8], R3 ;  /* 0x00000803ff00a988 */ /* 0x0007e4000800080c */
.L_x_11:
[----:B------:R-:W-:Y:S05]  /*05a0*/  BSYNC B1 ;  /* 0x0000000000017941 */ /* 0x000fea0003800000 */
.L_x_6:
[----:B------:R-:W-:Y:S05]  /*05b0*/  WARPSYNC.ALL ;  /* 0x0000000000007948 */ /* 0x000fea0003800000 */
[----:B-123--:R-:W1:Y:S02]  /*05c0*/  LDC R3, c[0x0][0x22c] ;  /* 0x00008b00ff037b82 */ /* 0x00ee640000000800 */
[----:B-1----:R-:W-:Y:S01]  /*05d0*/  VIADD R3, R3, 0xffffffff ;  /* 0xffffffff03037836 */ /* 0x002fe20000000000 */
[----:B------:R-:W-:Y:S06]  /*05e0*/  @P0 BRA `(.L_x_12) ;  /* 0x0000000000280947 */ /* 0x000fec0003800000 */
[----:B------:R-:W1:Y:S01]  /*05f0*/  S2R R4, SR_LANEID ;  /* 0x0000000000047919 */ /* 0x000e620000000000 */
[----:B------:R-:W-:Y:S05]  /*0600*/  WARPSYNC.ALL ;  /* 0x0000000000007948 */ /* 0x000fea0003800000 */
[----:B-1----:R-:W-:-:S05]  /*0610*/  IMAD.SHL.U32 R7, R4, 0x4, RZ ;  /* 0x0000000404077824 */ /* 0x002fca00078e00ff */
[----:B------:R-:W1:Y:S01]  /*0620*/  LDS R9, [R7+UR12] ;  /* 0x0000000c07097984 */ /* 0x000e620008000800 */
[----:B------:R-:W-:-:S05]  /*0630*/  IADD3 R4, P1, R7, UR24, RZ ;  /* 0x0000001807047c10 */ /* 0x000fca000ff3e0ff */
[----:B------:R-:W-:-:S05]  /*0640*/  IMAD.X R5, RZ, RZ, UR25, P1 ;  /* 0x00000019ff057e24 */ /* 0x000fca00088e06ff */
[----:B-1----:R1:W2:Y:S01]  /*0650*/  ATOMG.E.EXCH.STRONG.GPU PT, RZ, [R4], R9 ;  /* 0x0000000904ff73a8 */ /* 0x0022a200041ee100 */
[----:B------:R-:W-:-:S04]  /*0660*/  DEPBAR {5,4,3,2,1,0} ;  /* 0x0000003f0000791a */ /* 0x000fc80000000000 */
[----:B------:R1:W-:Y:S01]  /*0670*/  UTMACCTL.IV [UR24] ;  /* 0x00000000180079b9 */ /* 0x0003e20008000000 */
[----:B------:R-:W-:Y:S01]  /*0680*/  NOP ;  /* 0x0000000000007918 */ /* 0x000fe20000000000 */
.L_x_12:
[----:B------:R-:W-:Y:S05]  /*0690*/  @P0 BRA `(.L_x_13) ;  /* 0x00000000000c0947 */ /* 0x000fea0003800000 */
[----:B------:R0:W-:Y:S01]  /*06a0*/  UTMACMDFLUSH ;  /* 0x00000000000079b7 */ /* 0x0001e20000000000 */
[----:B------:R-:W-:Y:S05]  /*06b0*/  @P0 BRA `(.L_x_13) ;  /* 0x0000000000040947 */ /* 0x000fea0003800000 */
[----:B------:R-:W-:-:S04]  /*06c0*/  DEPBAR.LE SB0, 0x0 ;  /* 0x000080000000791a */ /* 0x000fc80000000000 */
.L_x_13:
[----:B------:R-:W-:Y:S05]  /*06d0*/  WARPSYNC.ALL ;  /* 0x0000000000007948 */ /* 0x000fea0003800000 */
[----:B--2---:R-:W-:Y:S06]  /*06e0*/  BAR.SYNC.DEFER_BLOCKING 0x0 ;  /* 0x0000000000007b1d */ /* 0x004fec0000010000 */
[----:B------:R-:W-:Y:S02]  /*06f0*/  BSSY B1, `(.L_x_14) ;  /* 0x000000b000017945 */ /* 0x000fe40003800000 */
[----:B------:R-:W-:Y:S06]  /*0700*/  BAR.SYNC.DEFER_BLOCKING 0x0 ;  /* 0x0000000000007b1d */ /* 0x000fec0000010000 */
[----:B------:R2:W-:Y:S01]  /*0710*/  @!P0 STS [R11], RZ ;  /* 0x000000ff0b008388 */ /* 0x0005e20000000800 */
[----:B------:R-:W-:Y:S01]  /*0720*/  NOP ;  /* 0x0000000000007918 */ /* 0x000fe20000000000 */
[----:B------:R-:W-:Y:S05]  /*0730*/  @P2 BRA `(.L_x_15) ;  /* 0x0000000000182947 */ /* 0x000fea0003800000 */
[----:B-1----:R-:W1:Y:S01]  /*0740*/  LDS R4, [UR12+0x8] ;  /* 0x0000080cff047984 */ /* 0x002e620008000800 */
[----:B------:R-:W3:Y:S01]  /*0750*/  LDC.64 R12, c[0x0][0x218] ;  /* 0x00008600ff0c7b82 */ /* 0x000ee20000000a00 */
[----:B------:R-:W-:Y:S02]  /*0760*/  IMAD.MOV.U32 R5, RZ, RZ, 0x70 ;  /* 0x00000070ff057424 */ /* 0x000fe400078e00ff */
[----:B---3--:R3:W-:Y:S03]  /*0770*/  STS.64 [UR12], R12 ;  /* 0x0000000cff007988 */ /* 0x0087e60008000a0c */
[----:B-1----:R-:W-:-:S05]  /*0780*/  LOP3.LUT R4, R4, 0x10, R5, 0xd8, !PT ;  /* 0x0000001004047812 */ /* 0x002fca00078ed805 */
[----:B------:R3:W-:Y:S02]  /*0790*/  STS [UR12+0x8], R4 ;  /* 0x00000804ff007988 */ /* 0x0007e4000800080c */
.L_x_15:
[----:B-1----:R-:W-:Y:S05]  /*07a0*/  BSYNC B1 ;  /* 0x0000000000017941 */ /* 0x002fea0003800000 */
.L_x_14:
[----:B------:R-:W-:Y:S04]  /*07b0*/  BSSY B1, `(.L_x_16) ;  /* 0x000000a000017945 */ /* 0x000fe80003800000 */
[----:B------:R-:W-:Y:S05]  /*07c0*/  @P2 BRA `(.L_x_17) ;  /* 0x0000000000202947 */ /* 0x000fea0003800000 */
[----:B---3--:R-:W1:Y:S01]  /*07d0*/  LDS R4, [UR12+0x34] ;  /* 0x0000340cff047984 */ /* 0x008e620008000800 */
[----:B------:R-:W-:Y:S02]  /*07e0*/  IMAD.MOV.U32 R5, RZ, RZ, 0x3f000000 ;  /* 0x3f000000ff057424 */ /* 0x000fe400078e00ff */
[----:B------:R-:W-:Y:S01]  /*07f0*/  @!P2 IMAD.MOV.U32 R7, RZ, RZ, 0x1f ;  /* 0x0000001fff07a424 */ /* 0x000fe200078e00ff */
[----:B------:R-:W3:Y:S02]  /*0800*/  @!P2 LDS R10, [UR12+0x38] ;  /* 0x0000380cff0aa984 */ /* 0x000ee40008000800 */
[----:B-1----:R-:W-:Y:S02]  /*0810*/  LOP3.LUT R4, R4, 0xff000000, R5, 0xb8, !PT ;  /* 0xff00000004047812 */ /* 0x002fe400078eb805 */
[----:B---3--:R-:W-:-:S03]  /*0820*/  @!P2 LOP3.LUT R5, R10, 0xff, R7, 0xb8, !PT ;  /* 0x000000ff0a05a812 */ /* 0x008fc600078eb807 */
[----:B------:R1:W-:Y:S04]  /*0830*/  STS [UR12+0x34], R4 ;  /* 0x00003404ff007988 */ /* 0x0003e8000800080c */
[----:B------:R1:W-:Y:S02]  /*0840*/  @!P2 STS [UR12+0x38], R5 ;  /* 0x00003805ff00a988 */ /* 0x0003e4000800080c */
.L_x_17:
[----:B------:R-:W-:Y:S05]  /*0850*/  BSYNC B1 ;  /* 0x0000000000017941 */ /* 0x000fea0003800000 */
.L_x_16:
[----:B------:R-:W-:Y:S04]  /*0860*/  BSSY B1, `(.L_x_18) ;  /* 0x0000004000017945 */ /* 0x000fe80003800000 */
[----:B------:R-:W-:Y:S05]  /*0870*/  @P2 BRA `(.L_x_19) ;  /* 0x0000000000082947 */ /* 0x000fea0003800000 */
[----:B------:R4:W-:Y:S04]  /*0880*/  STS [UR12+0x24], R14 ;  /* 0x0000240eff007988 */ /* 0x0009e8000800080c */
[----:B------:R4:W-:Y:S02]  /*0890*/  STS [UR12+0x20], R3 ;  /* 0x00002003ff007988 */ /* 0x0009e4000800080c */
.L_x_19:
[----:B------:R-:W-:Y:S05]  /*08a0*/  BSYNC B1 ;  /* 0x0000000000017941 */ /* 0x000fea0003800000 */
.L_x_18:
[----:B------:R-:W-:Y:S04]  /*08b0*/  BSSY B1, `(.L_x_20) ;  /* 0x000000e000017945 */ /* 0x000fe80003800000 */
[----:B------:R-:W-:Y:S05]  /*08c0*/  @P2 BRA `(.L_x_21) ;  /* 0x0000000000302947 */ /* 0x000fea0003800000 */
[----:B-1----:R-:W1:Y:S01]  /*08d0*/  LDS R5, [UR12+0x34] ;  /* 0x0000340cff057984 */ /* 0x002e620008000800 */
[----:B---3--:R-:W3:Y:S03]  /*08e0*/  LDC.64 R12, c[0x0][0x240] ;  /* 0x00009000ff0c7b82 */ /* 0x008ee60000000a00 */
[----:B------:R-:W5:Y:S01]  /*08f0*/  LDS R4, [UR12+0x1c] ;  /* 0x00001c0cff047984 */ /* 0x000f620008000800 */
[C---:B---3--:R-:W-:Y:S01]  /*0900*/  SHF.L.U64.HI R10, R12.reuse, 0x1, R13 ;  /* 0x000000010c0a7819 */ /* 0x048fe2000001020d */
[----:B------:R-:W-:-:S03]  /*0910*/  IMAD.SHL.U32 R7, R12, 0x2, RZ ;  /* 0x000000020c077824 */ /* 0x000fc600078e00ff */
[--C-:B------:R-:W-:Y:S02]  /*0920*/  SHF.R.U32.HI R9, RZ, 0x4, R10.reuse ;  /* 0x00000004ff097819 */ /* 0x100fe4000001160a */
[----:B------:R-:W-:-:S05]  /*0930*/  SHF.R.U64 R7, R7, 0x4, R10 ;  /* 0x0000000407077819 */ /* 0x000fca000000120a */
[----:B------:R3:W-:Y:S01]  /*0940*/  STS [UR12+0xc], R7 ;  /* 0x00000c07ff007988 */ /* 0x0007e2000800080c */
[----:B-1----:R-:W-:Y:S02]  /*0950*/  LOP3.LUT R5, R5, 0x7, RZ, 0xb8, !PT ;  /* 0x0000000705057812 */ /* 0x002fe400078eb8ff */
[----:B-----5:R-:W-:-:S03]  /*0960*/  LOP3.LUT R4, R4, 0xf, R9, 0xb8, !PT ;  /* 0x0000000f04047812 */ /* 0x020fc600078eb809 */
[----:B------:R3:W-:Y:S04]  /*0970*/  STS [UR12+0x34], R5 ;  /* 0x00003405ff007988 */ /* 0x0007e8000800080c */
[----:B------:R3:W-:Y:S02]  /*0980*/  STS [UR12+0x1c], R4 ;  /* 0x00001c04ff007988 */ /* 0x0007e4000800080c */
.L_x_21:
[----:B------:R-:W-:Y:S05]  /*0990*/  BSYNC B1 ;  /* 0x0000000000017941 */ /* 0x000fea0003800000 */
.L_x_20:
[----:B------:R-:W-:Y:S04]  /*09a0*/  BSSY B2, `(.L_x_22) ;  /* 0x000001a000027945 */ /* 0x000fe80003800000 */
[----:B------:R-:W-:Y:S04]  /*09b0*/  BSSY B1, `(.L_x_23) ;  /* 0x0000015000017945 */ /* 0x000fe80003800000 */
[----:B------:R-:W-:Y:S05]  /*09c0*/  @P2 BRA `(.L_x_24) ;  /* 0x0000000000202947 */ /* 0x000fea0003800000 */
[----:B-1-3--:R-:W1:Y:S02]  /*09d0*/  LDS R4, [UR12+0x34] ;  /* 0x0000340cff047984 */ /* 0x00ae640008000800 */
[----:B-1----:R-:W-:-:S05]  /*09e0*/  LOP3.LUT R4, R4, 0x38, RZ, 0xb8, !PT ;  /* 0x0000003804047812 */ /* 0x002fca00078eb8ff */
[----:B------:R1:W-:Y:S01]  /*09f0*/  STS [UR12+0x34], R4 ;  /* 0x00003404ff007988 */ /* 0x0003e2000800080c */
[----:B------:R-:W-:Y:S05]  /*0a00*/  @P2 BRA `(.L_x_25) ;  /* 0x0000000000202947 */ /* 0x000fea0003800000 */
[----:B-1----:R-:W1:Y:S01]  /*0a10*/  LDS R4, [UR12+0x8] ;  /* 0x0000080cff047984 */ /* 0x002e620008000800 */
[----:B------:R-:W-:-:S05]  /*0a20*/  IMAD.MOV.U32 R5, RZ, RZ, 0x780 ;  /* 0x00000780ff057424 */ /* 0x000fca00078e00ff */
[----:B-1----:R-:W-:-:S05]  /*0a30*/  LOP3.LUT R4, R4, 0x500, R5, 0xd8, !PT ;  /* 0x0000050004047812 */ /* 0x002fca00078ed805 */
[----:B------:R5:W-:Y:S02]  /*0a40*/  STS [UR12+0x8], R4 ;  /* 0x00000804ff007988 */ /* 0x000be4000800080c */
.L_x_24:
[----:B------:R-:W-:Y:S05]  /*0a50*/  @P2 BRA `(.L_x_26) ;  /* 0x0000000000282947 */ /* 0x000fea0003800000 */
[----:B-1-3-5:R-:W1:Y:S02]  /*0a60*/  LDS R4, [UR12+0x8] ;  /* 0x0000080cff047984 */ /* 0x02ae640008000800 */
[----:B-1----:R-:W-:-:S05]  /*0a70*/  LOP3.LUT R4, R4, 0x1800, RZ, 0xb8, !PT ;  /* 0x0000180004047812 */ /* 0x002fca00078eb8ff */
[----:B------:R3:W-:Y:S02]  /*0a80*/  STS [UR12+0x8], R4 ;  /* 0x00000804ff007988 */ /* 0x0007e4000800080c */
.L_x_25:
[----:B------:R-:W-:Y:S05]  /*0a90*/  @P2 BREAK B1 ;  /* 0x0000000000012942 */ /* 0x000fea0003800000 */
[----:B------:R-:W-:Y:S05]  /*0aa0*/  @P2 BRA `(.L_x_27) ;  /* 0x0000000000242947 */ /* 0x000fea0003800000 */
[----:B-1-3--:R-:W1:Y:S01]  /*0ab0*/  LDS R4, [UR12+0x8] ;  /* 0x0000080cff047984 */ /* 0x00ae620008000800 */
[----:B------:R-:W-:-:S05]  /*0ac0*/  IMAD.MOV.U32 R5, RZ, RZ, 0x6000 ;  /* 0x00006000ff057424 */ /* 0x000fca00078e00ff */
[----:B-1----:R-:W-:-:S04]  /*0ad0*/  LOP3.LUT R4, R4, 0x6000, R5, 0xd8, !PT ;  /* 0x0000600004047812 */ /* 0x002fc800078ed805 */
[----:B------:R-:W-:-:S05]  /*0ae0*/  LOP3.LUT R4, R4, 0x400000, RZ, 0xb8, !PT ;  /* 0x0040000004047812 */ /* 0x000fca00078eb8ff */
[----:B------:R1:W-:Y:S02]  /*0af0*/  STS [UR12+0x8], R4 ;  /* 0x00000804ff007988 */ /* 0x0003e4000800080c */
.L_x_26:
[----:B------:R-:W-:Y:S05]  /*0b00*/  BSYNC B1 ;  /* 0x0000000000017941 */ /* 0x000fea0003800000 */
.L_x_23:
[----:B-1-3-5:R-:W1:Y:S02]  /*0b10*/  @!P2 LDS R4, [UR12+0x8] ;  /* 0x0000080cff04a984 */ /* 0x02ae640008000800 */
[----:B-1----:R-:W-:-:S05]  /*0b20*/  @!P2 LOP3.LUT R4, R4, 0x8000, RZ, 0xb8, !PT ;  /* 0x000080000404a812 */ /* 0x002fca00078eb8ff */
[----:B------:R5:W-:Y:S02]  /*0b30*/  @!P2 STS [UR12+0x8], R4 ;  /* 0x00000804ff00a988 */ /* 0x000be4000800080c */
.L_x_27:
[----:B------:R-:W-:Y:S05]  /*0b40*/  BSYNC B2 ;  /* 0x0000000000027941 */ /* 0x000fea0003800000 */
.L_x_22:
[----:B------:R-:W-:Y:S05]  /*0b50*/  WARPSYNC.ALL ;  /* 0x0000000000007948 */ /* 0x000fea0003800000 */
[----:B------:R-:W-:-:S04]  /*0b60*/  UIADD3 UR27, UR5, 0x80, URZ ;  /* 0x00000080051b7890 */ /* 0x000fc8000fffe03f */
[----:B------:R-:W-:-:S04]  /*0b70*/  UIADD3 UR26, UP0, UR27, UR28, URZ ;  /* 0x0000001c1b1a7290 */ /* 0x000fc8000ff1e03f */
[----:B------:R-:W-:Y:S01]  /*0b80*/  ULEA.HI.X.SX32 UR27, UR27, UR29, 0x1, UP0 ;  /* 0x0000001d1b1b7291 */ /* 0x000fe200080f0e3f */
[----:B------:R-:W-:Y:S11]  /*0b90*/  @P0 BRA `(.L_x_28) ;  /* 0x0000000000280947 */ /* 0x000ff60003800000 */
[----:B-1-3-5:R-:W1:Y:S01]  /*0ba0*/  S2R R4, SR_LANEID ;  /* 0x0000000000047919 */ /* 0x02ae620000000000 */
[----:B------:R-:W-:Y:S05]  /*0bb0*/  WARPSYNC.ALL ;  /* 0x0000000000007948 */ /* 0x000fea0003800000 */
[----:B-1----:R-:W-:-:S05]  /*0bc0*/  IMAD.SHL.U32 R9, R4, 0x4, RZ ;  /* 0x0000000404097824 */ /* 0x002fca00078e00ff */
[----:B------:R-:W1:Y:S01]  /*0bd0*/  LDS R7, [R9+UR12] ;  /* 0x0000000c09077984 */ /* 0x000e620008000800 */
[----:B------:R-:W-:-:S05]  /*0be0*/  IADD3 R4, P1, R9, UR26, RZ ;  /* 0x0000001a09047c10 */ /* 0x000fca000ff3e0ff */
[----:B------:R-:W-:-:S05]  /*0bf0*/  IMAD.X R5, RZ, RZ, UR27, P1 ;  /* 0x0000001bff057e24 */ /* 0x000fca00088e06ff */
[----:B-1----:R1:W3:Y:S01]  /*0c00*/  ATOMG.E.EXCH.STRONG.GPU PT, RZ, [R4], R7 ;  /* 0x0000000704ff73a8 */ /* 0x0022e200041ee100 */
[----:B------:R-:W-:-:S04]  /*0c10*/  DEPBAR {5,4,3,2,1,0} ;  /* 0x0000003f0000791a */ /* 0x000fc80000000000 */
[----:B------:R1:W-:Y:S01]  /*0c20*/  UTMACCTL.IV [UR26] ;  /* 0x000000001a0079b9 */ /* 0x0003e20008000000 */
[----:B------:R-:W-:Y:S01]  /*0c30*/  NOP ;  /* 0x0000000000007918 */ /* 0x000fe20000000000 */
.L_x_28:
[----:B------:R-:W-:Y:S05]  /*0c40*/  @P0 BRA `(.L_x_29) ;  /* 0x00000000000c0947 */ /* 0x000fea0003800000 */
[----:B------:R0:W-:Y:S01]  /*0c50*/  UTMACMDFLUSH ;  /* 0x00000000000079b7 */ /* 0x0001e20000000000 */
[----:B------:R-:W-:Y:S05]  /*0c60*/  @P0 BRA `(.L_x_29) ;  /* 0x0000000000040947 */ /* 0x000fea0003800000 */
[----:B------:R-:W-:-:S04]  /*0c70*/  DEPBAR.LE SB0, 0x0 ;  /* 0x000080000000791a */ /* 0x000fc80000000000 */
.L_x_29:
[----:B------:R-:W-:Y:S05]  /*0c80*/  WARPSYNC.ALL ;  /* 0x0000000000007948 */ /* 0x000fea0003800000 */
[----:B---3--:R-:W-:Y:S06]  /*0c90*/  BAR.SYNC.DEFER_BLOCKING 0x0 ;  /* 0x0000000000007b1d */ /* 0x008fec0000010000 */
[----:B------:R-:W-:Y:S02]  /*0ca0*/  BSSY B2, `(.L_x_30) ;  /* 0x000000b000027945 */ /* 0x000fe40003800000 */
[----:B------:R-:W-:Y:S06]  /*0cb0*/  BAR.SYNC.DEFER_BLOCKING 0x0 ;  /* 0x0000000000007b1d */ /* 0x000fec0000010000 */
[----:B------:R3:W-:Y:S01]  /*0cc0*/  @!P0 STS [R11], RZ ;  /* 0x000000ff0b008388 */ /* 0x0007e20000000800 */
[----:B------:R-:W-:Y:S01]  /*0cd0*/  NOP ;  /* 0x0000000000007918 */ /* 0x000fe20000000000 */
[----:B------:R-:W-:Y:S05]  /*0ce0*/  @P2 BRA `(.L_x_31) ;  /* 0x0000000000182947 */ /* 0x000fea0003800000 */
[----:B-1---5:R-:W1:Y:S01]  /*0cf0*/  LDS R4, [UR12+0x8] ;  /* 0x0000080cff047984 */ /* 0x022e620008000800 */
[----:B--23--:R-:W2:Y:S01]  /*0d00*/  LDC.64 R10, c[0x0][0x220] ;  /* 0x00008800ff0a7b82 */ /* 0x00cea20000000a00 */
[----:B------:R-:W-:Y:S02]  /*0d10*/  IMAD.MOV.U32 R5, RZ, RZ, 0x70 ;  /* 0x00000070ff057424 */ /* 0x000fe400078e00ff */
[----:B--2---:R2:W-:Y:S03]  /*0d20*/  STS.64 [UR12], R10 ;  /* 0x0000000aff007988 */ /* 0x0045e60008000a0c */
[----:B-1----:R-:W-:-:S05]  /*0d30*/  LOP3.LUT R4, R4, 0x10, R5, 0xd8, !PT ;  /* 0x0000001004047812 */ /* 0x002fca00078ed805 */
[----:B------:R2:W-:Y:S02]  /*0d40*/  STS [UR12+0x8], R4 ;  /* 0x00000804ff007988 */ /* 0x0005e4000800080c */
.L_x_31:
[----:B-1----:R-:W-:Y:S05]  /*0d50*/  BSYNC B2 ;  /* 0x0000000000027941 */ /* 0x002fea0003800000 */
.L_x_30:
[----:B------:R-:W-:Y:S04]  /*0d60*/  BSSY B3, `(.L_x_32) ;  /* 0x0000011000037945 */ /* 0x000fe80003800000 */
[----:B------:R-:W-:Y:S04]  /*0d70*/  BSSY B2, `(.L_x_33) ;  /* 0x000000e000027945 */ /* 0x000fe80003800000 */
[----:B------:R-:W-:Y:S05]  /*0d80*/  @P2 BRA `(.L_x_34) ;  /* 0x0000000000242947 */ /* 0x000fea0003800000 */
[----:B--2--5:R-:W1:Y:S01]  /*0d90*/  LDS R4, [UR12+0x34] ;  /* 0x0000340cff047984 */ /* 0x024e620008000800 */
[----:B------:R-:W-:-:S05]  /*0da0*/  IMAD.MOV.U32 R5, RZ, RZ, 0x3f000000 ;  /* 0x3f000000ff057424 */ /* 0x000fca00078e00ff */
[----:B-1----:R-:W-:-:S05]  /*0db0*/  LOP3.LUT R4, R4, 0xff000000, R5, 0xb8, !PT ;  /* 0xff00000004047812 */ /* 0x002fca00078eb805 */
[----:B------:R1:W-:Y:S01]  /*0dc0*/  STS [UR12+0x34], R4 ;  /* 0x00003404ff007988 */ /* 0x0003e2000800080c */
[----:B------:R-:W-:Y:S05]  /*0dd0*/  @P2 BRA `(.L_x_35) ;  /* 0x00000000001c2947 */ /* 0x000fea0003800000 */
[----:B-1----:R-:W1:Y:S01]  /*0de0*/  LDS R4, [UR12+0x38] ;  /* 0x0000380cff047984 */ /* 0x002e620008000800 */
[----:B------:R-:W-:-:S05]  /*0df0*/  IMAD.MOV.U32 R5, RZ, RZ, 0x3f ;  /* 0x0000003fff057424 */ /* 0x000fca00078e00ff */
[----:B-1----:R-:W-:-:S05]  /*0e00*/  LOP3.LUT R4, R4, 0xff, R5, 0xb8, !PT ;  /* 0x000000ff04047812 */ /* 0x002fca00078eb805 */
[----:B------:R1:W-:Y:S02]  /*0e10*/  STS [UR12+0x38], R4 ;  /* 0x00003804ff007988 */ /* 0x0003e4000800080c */
.L_x_34:
[----:B------:R-:W-:Y:S05]  /*0e20*/  @P2 BREAK B2 ;  /* 0x0000000000022942 */ /* 0x000fea0003800000 */
[----:B------:R-:W-:Y:S05]  /*0e30*/  @P2 BRA `(.L_x_36) ;  /* 0x00000000000c2947 */ /* 0x000fea0003800000 */
[----:B------:R1:W-:Y:S02]  /*0e40*/  STS [UR12+0x20], R3 ;  /* 0x00002003ff007988 */ /* 0x0003e4000800080c */
.L_x_35:
[----:B------:R-:W-:Y:S05]  /*0e50*/  BSYNC B2 ;  /* 0x0000000000027941 */ /* 0x000fea0003800000 */
.L_x_33:
[----:B------:R1:W-:Y:S02]  /*0e60*/  @!P2 STS [UR12+0x24], R2 ;  /* 0x00002402ff00a988 */ /* 0x0003e4000800080c */
.L_x_36:
[----:B------:R-:W-:Y:S05]  /*0e70*/  BSYNC B3 ;  /* 0x0000000000037941 */ /* 0x000fea0003800000 */
.L_x_32:
[----:B------:R-:W-:Y:S05]  /*0e80*/  WARPSYNC.ALL ;  /* 0x0000000000007948 */ /* 0x000fea0003800000 */
[----:B------:R-:W-:Y:S04]  /*0e90*/  BSSY B3, `(.L_x_37) ;  /* 0x000000e000037945 */ /* 0x000fe80003800000 */
[----:B------:R-:W-:Y:S05]  /*0ea0*/  @P2 BRA `(.L_x_38) ;  /* 0x0000000000302947 */ /* 0x000fea0003800000 */
[----:B-1--4-:R-:W1:Y:S01]  /*0eb0*/  LDS R3, [UR12+0x34] ;  /* 0x0000340cff037984 */ /* 0x012e620008000800 */
[----:B--2--5:R-:W2:Y:S03]  /*0ec0*/  LDC.64 R4, c[0x0][0x248] ;  /* 0x00009200ff047b82 */ /* 0x024ea60000000a00 */
[----:B------:R-:W4:Y:S01]  /*0ed0*/  LDS R2, [UR12+0x1c] ;  /* 0x00001c0cff027984 */ /* 0x000f220008000800 */
[C---:B--2---:R-:W-:Y:S01]  /*0ee0*/  SHF.L.U64.HI R5, R4.reuse, 0x1, R5 ;  /* 0x0000000104057819 */ /* 0x044fe20000010205 */
[----:B------:R-:W-:-:S03]  /*0ef0*/  IMAD.SHL.U32 R4, R4, 0x2, RZ ;  /* 0x0000000204047824 */ /* 0x000fc600078e00ff */
[--C-:B------:R-:W-:Y:S02]  /*0f00*/  SHF.R.U32.HI R7, RZ, 0x4, R5.reuse ;  /* 0x00000004ff077819 */ /* 0x100fe40000011605 */
[----:B------:R-:W-:-:S05]  /*0f10*/  SHF.R.U64 R4, R4, 0x4, R5 ;  /* 0x0000000404047819 */ /* 0x000fca0000001205 */
[----:B------:R2:W-:Y:S01]  /*0f20*/  STS [UR12+0xc], R4 ;  /* 0x00000c04ff007988 */ /* 0x0005e2000800080c */
[----:B-1----:R-:W-:Y:S02]  /*0f30*/  LOP3.LUT R3, R3, 0x7, RZ, 0xb8, !PT ;  /* 0x0000000703037812 */ /* 0x002fe400078eb8ff */
[----:B----4-:R-:W-:-:S03]  /*0f40*/  LOP3.LUT R2, R2, 0xf, R7, 0xb8, !PT ;  /* 0x0000000f02027812 */ /* 0x010fc600078eb807 */
[----:B------:R2:W-:Y:S04]  /*0f50*/  STS [UR12+0x34], R3 ;  /* 0x00003403ff007988 */ /* 0x0005e8000800080c */
[----:B------:R2:W-:Y:S02]  /*0f60*/  STS [UR12+0x1c], R2 ;  /* 0x00001c02ff007988 */ /* 0x0005e4000800080c */
.L_x_38:
[----:B------:R-:W-:Y:S05]  /*0f70*/  BSYNC B3 ;  /* 0x0000000000037941 */ /* 0x000fea0003800000 */
.L_x_37:
[----:B------:R-:W-:Y:S04]  /*0f80*/  BSSY B3, `(.L_x_39) ;  /* 0x000001a000037945 */ /* 0x000fe80003800000 */
[----:B------:R-:W-:Y:S04]  /*0f90*/  BSSY B4, `(.L_x_40) ;  /* 0x0000015000047945 */ /* 0x000fe80003800000 */
[----:B------:R-:W-:Y:S05]  /*0fa0*/  @P2 BRA `(.L_x_41) ;  /* 0x0000000000202947 */ /* 0x000fea0003800000 */
[----:B-12---:R-:W1:Y:S02]  /*0fb0*/  LDS R2, [UR12+0x34] ;  /* 0x0000340cff027984 */ /* 0x006e640008000800 */
[----:B-1----:R-:W-:-:S05]  /*0fc0*/  LOP3.LUT R2, R2, 0x38, RZ, 0xb8, !PT ;  /* 0x0000003802027812 */ /* 0x002fca00078eb8ff */
[----:B------:R1:W-:Y:S01]  /*0fd0*/  STS [UR12+0x34], R2 ;  /* 0x00003402ff007988 */ /* 0x0003e2000800080c */
[----:B------:R-:W-:Y:S05]  /*0fe0*/  @P2 BRA `(.L_x_42) ;  /* 0x0000000000202947 */ /* 0x000fea0003800000 */
[----:B-1----:R-:W1:Y:S01]  /*0ff0*/  LDS R2, [UR12+0x8] ;  /* 0x0000080cff027984 */ /* 0x002e620008000800 */
[----:B----4-:R-:W-:-:S05]  /*1000*/  IMAD.MOV.U32 R3, RZ, RZ, 0x780 ;  /* 0x00000780ff037424 */ /* 0x010fca00078e00ff */
[----:B-1----:R-:W-:-:S05]  /*1010*/  LOP3.LUT R2, R2, 0x500, R3, 0xd8, !PT ;  /* 0x0000050002027812 */ /* 0x002fca00078ed803 */
[----:B------:R1:W-:Y:S02]  /*1020*/  STS [UR12+0x8], R2 ;  /* 0x00000802ff007988 */ /* 0x0003e4000800080c */
.L_x_41:
[----:B------:R-:W-:Y:S05]  /*1030*/  @P2 BRA `(.L_x_43) ;  /* 0x0000000000282947 */ /* 0x000fea0003800000 */
[----:B-12---:R-:W1:Y:S02]  /*1040*/  LDS R2, [UR12+0x8] ;  /* 0x0000080cff027984 */ /* 0x006e640008000800 */
[----:B-1----:R-:W-:-:S05]  /*1050*/  LOP3.LUT R2, R2, 0x1800, RZ, 0xb8, !PT ;  /* 0x0000180002027812 */ /* 0x002fca00078eb8ff */
[----:B------:R2:W-:Y:S02]  /*1060*/  STS [UR12+0x8], R2 ;  /* 0x00000802ff007988 */ /* 0x0005e4000800080c */
.L_x_42:
[----:B------:R-:W-:Y:S05]  /*1070*/  @P2 BREAK B4 ;  /* 0x0000000000042942 */ /* 0x000fea0003800000 */
[----:B------:R-:W-:Y:S05]  /*1080*/  @P2 BRA `(.L_x_44) ;  /* 0x0000000000242947 */ /* 0x000fea0003800000 */
[----:B-12---:R-:W1:Y:S01]  /*1090*/  LDS R2, [UR12+0x8] ;  /* 0x0000080cff027984 */ /* 0x006e620008000800 */
[----:B----4-:R-:W-:-:S05]  /*10a0*/  IMAD.MOV.U32 R3, RZ, RZ, 0x6000 ;  /* 0x00006000ff037424 */ /* 0x010fca00078e00ff */
[----:B-1----:R-:W-:-:S04]  /*10b0*/  LOP3.LUT R2, R2, 0x6000, R3, 0xd8, !PT ;  /* 0x0000600002027812 */ /* 0x002fc800078ed803 */
[----:B------:R-:W-:-:S05]  /*10c0*/  LOP3.LUT R2, R2, 0x400000, RZ, 0xb8, !PT ;  /* 0x0040000002027812 */ /* 0x000fca00078eb8ff */
[----:B------:R1:W-:Y:S02]  /*10d0*/  STS [UR12+0x8], R2 ;  /* 0x00000802ff007988 */ /* 0x0003e4000800080c */
.L_x_43:
[----:B------:R-:W-:Y:S05]  /*10e0*/  BSYNC B4 ;  /* 0x0000000000047941 */ /* 0x000fea0003800000 */
.L_x_40:
[----:B-12---:R-:W1:Y:S02]  /*10f0*/  @!P2 LDS R2, [UR12+0x8] ;  /* 0x0000080cff02a984 */ /* 0x006e640008000800 */
[----:B-1----:R-:W-:-:S05]  /*1100*/  @!P2 LOP3.LUT R2, R2, 0x8000, RZ, 0xb8, !PT ;  /* 0x000080000202a812 */ /* 0x002fca00078eb8ff */
[----:B------:R1:W-:Y:S02]  /*1110*/  @!P2 STS [UR12+0x8], R2 ;  /* 0x00000802ff00a988 */ /* 0x0003e4000800080c */
.L_x_44:
[----:B------:R-:W-:Y:S05]  /*1120*/  BSYNC B3 ;  /* 0x0000000000037941 */ /* 0x000fea0003800000 */
.L_x_39:
[----:B------:R-:W-:Y:S05]  /*1130*/  WARPSYNC.ALL ;  /* 0x0000000000007948 */ /* 0x000fea0003800000 */
[----:B------:R-:W-:Y:S01]  /*1140*/  UIADD3 UR5, UR5, 0x100, URZ ;  /* 0x0000010005057890 */ /* 0x000fe2000fffe03f */
[----:B------:R-:W-:Y:S02]  /*1150*/  ISETP.GE.AND P1, PT, R8, 0x1, PT ;  /* 0x000000010800780c */ /* 0x000fe40003f26270 */
[----:B------:R-:W-:Y:S02]  /*1160*/  CS2R R24, SRZ ;  /* 0x0000000000187805 */ /* 0x000fe4000001ff00 */
[----:B------:R-:W-:Y:S01]  /*1170*/  CS2R R26, SRZ ;  /* 0x00000000001a7805 */ /* 0x000fe2000001ff00 */
[----:B------:R-:W-:Y:S01]  /*1180*/  UIADD3 UR28, UP0, UR5, UR28, URZ ;  /* 0x0000001c051c7290 */ /* 0x000fe2000ff1e03f */
[----:B------:R-:W-:-:S02]  /*1190*/  CS2R R28, SRZ ;  /* 0x00000000001c7805 */ /* 0x000fc4000001ff00 */
[----:B------:R-:W-:Y:S01]  /*11a0*/  CS2R R30, SRZ ;  /* 0x00000000001e7805 */ /* 0x000fe2000001ff00 */
[----:B------:R-:W-:Y:S01]  /*11b0*/  IMAD.MOV.U32 R32, RZ, RZ, RZ ;  /* 0x000000ffff207224 */ /* 0x000fe200078e00ff */
[----:B------:R-:W-:Y:S01]  /*11c0*/  ULEA.HI.X.SX32 UR29, UR5, UR29, 0x1, UP0 ;  /* 0x0000001d051d7291 */ /* 0x000fe200080f0e3f */
[----:B------:R-:W-:Y:S11]  /*11d0*/  @P0 BRA `(.L_x_45) ;  /* 0x0000000000280947 */ /* 0x000ff60003800000 */
[----:B-12---:R-:W5:Y:S01]  /*11e0*/  S2R R2, SR_LANEID ;  /* 0x0000000000027919 */ /* 0x006f620000000000 */
[----:B------:R-:W-:Y:S05]  /*11f0*/  WARPSYNC.ALL ;  /* 0x0000000000007948 */ /* 0x000fea0003800000 */
[----:B-----5:R-:W-:-:S05]  /*1200*/  IMAD.SHL.U32 R4, R2, 0x4, RZ ;  /* 0x0000000402047824 */ /* 0x020fca00078e00ff */
[----:B------:R-:W1:Y:S01]  /*1210*/  LDS R5, [R4+UR12] ;  /* 0x0000000c04057984 */ /* 0x000e620008000800 */
[----:B------:R-:W-:-:S05]  /*1220*/  IADD3 R2, P3, R4, UR28, RZ ;  /* 0x0000001c04027c10 */ /* 0x000fca000ff7e0ff */
[----:B----4-:R-:W-:-:S05]  /*1230*/  IMAD.X R3, RZ, RZ, UR29, P3 ;  /* 0x0000001dff037e24 */ /* 0x010fca00098e06ff */
[----:B-1----:R1:W2:Y:S01]  /*1240*/  ATOMG.E.EXCH.STRONG.GPU PT, RZ, [R2], R5 ;  /* 0x0000000502ff73a8 */ /* 0x0022a200041ee100 */
[----:B------:R-:W-:-:S04]  /*1250*/  DEPBAR {5,4,3,2,1,0} ;  /* 0x0000003f0000791a */ /* 0x000fc80000000000 */
[----:B------:R1:W-:Y:S01]  /*1260*/  UTMACCTL.IV [UR28] ;  /* 0x000000001c0079b9 */ /* 0x0003e20008000000 */
[----:B------:R-:W-:Y:S01]  /*1270*/  NOP ;  /* 0x0000000000007918 */ /* 0x000fe20000000000 */
.L_x_45:
[----:B------:R-:W-:Y:S05]  /*1280*/  @P0 BRA `(.L_x_46) ;  /* 0x00000000000c0947 */ /* 0x000fea0003800000 */
[----:B------:R0:W-:Y:S01]  /*1290*/  UTMACMDFLUSH ;  /* 0x00000000000079b7 */ /* 0x0001e20000000000 */
[----:B------:R-:W-:Y:S05]  /*12a0*/  @P0 BRA `(.L_x_46) ;  /* 0x0000000000040947 */ /* 0x000fea0003800000 */
[----:B------:R-:W-:-:S04]  /*12b0*/  DEPBAR.LE SB0, 0x0 ;  /* 0x000080000000791a */ /* 0x000fc80000000000 */
.L_x_46:
[----:B------:R-:W-:Y:S05]  /*12c0*/  WARPSYNC.ALL ;  /* 0x0000000000007948 */ /* 0x000fea0003800000 */
[----:B--2---:R-:W-:Y:S01]  /*12d0*/  BAR.SYNC.DEFER_BLOCKING 0x0 ;  /* 0x0000000000007b1d */ /* 0x004fe20000010000 */
[----:B------:R-:W-:Y:S01]  /*12e0*/  USHF.L.U32 UR19, UR31, 0x6, URZ ;  /* 0x000000061f137899 */ /* 0x000fe2000800063f */
[----:B------:R-:W-:Y:S01]  /*12f0*/  IMAD.MOV.U32 R33, RZ, RZ, RZ ;  /* 0x000000ffff217224 */ /* 0x000fe200078e00ff */
[----:B------:R-:W-:Y:S02]  /*1300*/  CS2R R34, SRZ ;  /* 0x0000000000227805 */ /* 0x000fe4000001ff00 */
[----:B------:R-:W-:-:S02]  /*1310*/  CS2R R36, SRZ ;  /* 0x0000000000247805 */ /* 0x000fc4000001ff00 */
[----:B------:R-:W-:Y:S01]  /*1320*/  CS2R R38, SRZ ;  /* 0x0000000000267805 */ /* 0x000fe2000001ff00 */
[----:B------:R-:W-:Y:S01]  /*1330*/  VOTEU.ALL UP0, P2 ;  /* 0x00000000003f7886 */ /* 0x000fe20001000000 */
[----:B------:R-:W-:Y:S01]  /*1340*/  UMOV UR6, 0x1 ;  /* 0x0000000100067882 */ /* 0x000fe20000000000 */
[----:B------:R-:W-:Y:S01]  /*1350*/  VOTEU.ALL UP1, P2 ;  /* 0x00000000003f7886 */ /* 0x000fe20001020000 */
[----:B------:R-:W-:Y:S01]  /*1360*/  VOTEU.ALL UP2, P2 ;  /* 0x00000000003f7886 */ /* 0x000fe20001040000 */
[----:B------:R-:W-:Y:S01]  /*1370*/  CS2R R40, SRZ ;  /* 0x0000000000287805 */ /* 0x000fe2000001ff00 */
[----:B------:R-:W-:-:S04]  /*1380*/  @!UP0 UIADD3 UR8, -UR6, 0x100000, URZ ;  /* 0x0010000006088890 */ /* 0x000fc8000fffe13f */
[----:B------:R-:W-:Y:S02]  /*1390*/  @!UP0 USHF.L.U32 UR9, UR8, 0xb, URZ ;  /* 0x0000000b08098899 */ /* 0x000fe4000800063f */
[----:B------:R-:W-:Y:S01]  /*13a0*/  @!UP0 USHF.L.U32 UR8, UR8, 0x1, URZ ;  /* 0x0000000108088899 */ /* 0x000fe2000800063f */
        /* <DEDUP_REMOVED lines=9> */
[----:B------:R-:W-:Y:S01]  /*1440*/  VOTEU.ALL UP0, P2 ;  /* 0x00000000003f7886 */ /* 0x000fe20001000000 */
[----:B------:R-:W-:Y:S02]  /*1450*/  CS2R R48, SRZ ;  /* 0x0000000000307805 */ /* 0x000fe4000001ff00 */
[----:B------:R-:W-:Y:S02]  /*1460*/  CS2R R50, SRZ ;  /* 0x0000000000327805 */ /* 0x000fe4000001ff00 */
[----:B------:R-:W-:Y:S02]  /*1470*/  CS2R R52, SRZ ;  /* 0x0000000000347805 */ /* 0x000fe4000001ff00 */
[----:B------:R-:W-:Y:S01]  /*1480*/  CS2R R54, SRZ ;  /* 0x0000000000367805 */ /* 0x000fe2000001ff00 */
[----:B------:R-:W2:Y:S02]  /*1490*/  FENCE.VIEW.ASYNC.S ;  /* 0x00000000000073c6 */ /* 0x000ea40000000000 */
[----:B--2---:R-:W2:Y:S02]  /*14a0*/  @!UP0 SYNCS.EXCH.64 URZ, [UR12+0x6000], UR8 ;  /* 0x006000080c3f85b2 */ /* 0x004ea40008000100 */
[----:B--2---:R-:W-:Y:S06]  /*14b0*/  BAR.SYNC.DEFER_BLOCKING 0x0 ;  /* 0x0000000000007b1d */ /* 0x004fec0000010000 */
[----:B------:R2:W4:Y:S02]  /*14c0*/  @!UP1 SYNCS.EXCH.64 URZ, [UR12+0x6008], UR10 ;  /* 0x0060080a0c3f95b2 */ /* 0x0005240008000100 */
[----:B----4-:R-:W-:Y:S01]  /*14d0*/  BAR.SYNC.DEFER_BLOCKING 0x0 ;  /* 0x0000000000007b1d */ /* 0x010fe20000010000 */
[----:B--2---:R-:W-:-:S05]  /*14e0*/  USHF.L.U32 UR10, UR30, 0x6, URZ ;  /* 0x000000061e0a7899 */ /* 0x004fca000800063f */
[----:B------:R2:W4:Y:S01]  /*14f0*/  @!UP2 SYNCS.EXCH.64 URZ, [UR12+0x6010], UR6 ;  /* 0x006010060c3fa5b2 */ /* 0x0005220008000100 */
[----:B------:R-:W-:Y:S06]  /*1500*/  @!P1 BRA `(.L_x_47) ;  /* 0x00000004003c9947 */ /* 0x000fec0003800000 */
[----:B------:R-:W-:Y:S02]  /*1510*/  CS2R R24, SRZ ;  /* 0x0000000000187805 */ /* 0x000fe4000001ff00 */
[----:B------:R-:W-:Y:S02]  /*1520*/  CS2R R26, SRZ ;  /* 0x00000000001a7805 */ /* 0x000fe4000001ff00 */
[----:B------:R-:W-:Y:S02]  /*1530*/  CS2R R28, SRZ ;  /* 0x00000000001c7805 */ /* 0x000fe4000001ff00 */
[----:B------:R-:W-:Y:S02]  /*1540*/  CS2R R30, SRZ ;  /* 0x00000000001e7805 */ /* 0x000fe4000001ff00 */
[----:B------:R-:W-:Y:S02]  /*1550*/  CS2R R32, SRZ ;  /* 0x0000000000207805 */ /* 0x000fe4000001ff00 */
[----:B------:R-:W-:-:S02]  /*1560*/  CS2R R34, SRZ ;  /* 0x0000000000227805 */ /* 0x000fc4000001ff00 */
        /* <DEDUP_REMOVED lines=9> */
[----:B------:R-:W-:Y:S01]  /*1600*/  CS2R R54, SRZ ;  /* 0x0000000000367805 */ /* 0x000fe2000001ff00 */
[----:B------:R-:W-:Y:S01]  /*1610*/  UMOV UR5, URZ ;  /* 0x0000003f00057c82 */ /* 0x000fe20008000000 */
[----:B------:R-:W-:-:S05]  /*1620*/  UMOV UR18, URZ ;  /* 0x0000003f00127c82 */ /* 0x000fca0008000000 */
.L_x_49:
[----:B----4-:R-:W-:Y:S01]  /*1630*/  BAR.SYNC.DEFER_BLOCKING 0x0 ;  /* 0x0000000000007b1d */ /* 0x010fe20000010000 */
[----:B------:R-:W-:Y:S01]  /*1640*/  ULEA UR13, UR5, UR12, 0x3 ;  /* 0x0000000c050d7291 */ /* 0x000fe2000f8e183f */
[----:B-1----:R-:W-:Y:S01]  /*1650*/  @!P2 IMAD.MOV.U32 R2, RZ, RZ, 0x2000 ;  /* 0x00002000ff02a424 */ /* 0x002fe200078e00ff */
[----:B------:R-:W-:Y:S01]  /*1660*/  ELECT P0, URZ, PT ;  /* 0x00000000003f782f */ /* 0x000fe20003800000 */
[----:B------:R-:W-:-:S03]  /*1670*/  ULEA UR16, UR5, UR12, 0xc ;  /* 0x0000000c05107291 */ /* 0x000fc6000f8e603f */
[----:B------:R-:W-:Y:S02]  /*1680*/  ISETP.LT.U32.AND P0, PT, R6, 0x20, P0 ;  /* 0x000000200600780c */ /* 0x000fe40000701070 */
[----:B------:R-:W-:Y:S01]  /*1690*/  ELECT P1, URZ, PT ;  /* 0x00000000003f782f */ /* 0x000fe20003820000 */
[----:B------:R-:W-:-:S03]  /*16a0*/  UIADD3 UR8, UR16, 0x3000, URZ ;  /* 0x0000300010087890 */ /* 0x000fc6000fffe03f */
[----:B------:R-:W-:Y:S01]  /*16b0*/  ISETP.LT.U32.AND P1, PT, R6, 0x20, P1 ;  /* 0x000000200600780c */ /* 0x000fe20000f21070 */
[----:B------:R-:W-:-:S06]  /*16c0*/  UMOV UR11, UR18 ;  /* 0x00000012000b7c82 */ /* 0x000fcc0008000000 */
[----:B------:R-:W-:Y:S01]  /*16d0*/  VOTEU.ANY UP0, P0 ;  /* 0x00000000003f7886 */ /* 0x000fe20000000100 */
[----:B------:R-:W-:Y:S01]  /*16e0*/  VOTEU.ANY UP2, P0 ;  /* 0x00000000003f7886 */ /* 0x000fe20000040100 */
[----:B------:R1:W-:Y:S01]  /*16f0*/  @!P2 SYNCS.ARRIVE.TRANS64 RZ, [UR13+0x6000], R2 ;  /* 0x00600002ffffa9a7 */ /* 0x0003e2000800000d */
[----:B------:R4:W-:Y:S06]  /*1700*/  MEMBAR.ALL.CTA ;  /* 0x0000000000007992 */ /* 0x0009ec0000008000 */
[----:B----4-:R-:W4:Y:S01]  /*1710*/  FENCE.VIEW.ASYNC.S ;  /* 0x00000000000073c6 */ /* 0x010f220000000000 */
[----:B------:R-:W-:Y:S01]  /*1720*/  @UP0 UIADD3 UR17, UR13, 0x6000, URZ ;  /* 0x000060000d110890 */ /* 0x000fe2000fffe03f */
[----:B--2---:R-:W-:Y:S01]  /*1730*/  @UP0 UMOV UR6, UR24 ;  /* 0x0000001800060c82 */ /* 0x004fe20008000000 */
[----:B------:R-:W-:Y:S01]  /*1740*/  @UP0 UMOV UR7, UR25 ;  /* 0x0000001900070c82 */ /* 0x000fe20008000000 */
[----:B----4-:R-:W-:Y:S01]  /*1750*/  VOTEU.ANY UP1, P1 ;  /* 0x00000000003f7886 */ /* 0x010fe20000820100 */
[----:B------:R-:W-:Y:S01]  /*1760*/  VOTEU.ANY UP3, P1 ;  /* 0x00000000003f7886 */ /* 0x000fe20000860100 */
[----:B-1----:R-:W-:-:S03]  /*1770*/  IMAD.U32 R2, RZ, RZ, UR4 ;  /* 0x00000004ff027e24 */ /* 0x002fc6000f8e00ff */
[----:B------:R-:W-:Y:S01]  /*1780*/  @UP1 UIADD3 UR9, UR13, 0x6000, URZ ;  /* 0x000060000d091890 */ /* 0x000fe2000fffe03f */
[----:B------:R-:W-:Y:S01]  /*1790*/  @UP1 UMOV UR14, UR26 ;  /* 0x0000001a000e1c82 */ /* 0x000fe20008000000 */
[----:B------:R-:W-:Y:S01]  /*17a0*/  @UP1 UMOV UR15, UR27 ;  /* 0x0000001b000f1c82 */ /* 0x000fe20008000000 */
[----:B------:R-:W-:Y:S01]  /*17b0*/  SHF.L.U32 R2, R2, 0x1f, RZ ;  /* 0x0000001f02027819 */ /* 0x000fe200000006ff */
[----:B------:R-:W-:Y:S06]  /*17c0*/  BAR.SYNC.DEFER_BLOCKING 0x0 ;  /* 0x0000000000007b1d */ /* 0x000fec0000010000 */
[----:B------:R1:W-:Y:S02]  /*17d0*/  @UP2 UTMALDG.2D [UR16], [UR6] ;  /* 0x00000010060025b4 */ /* 0x0003e40008008000 */
[----:B------:R-:W-:Y:S06]  /*17e0*/  BAR.SYNC.DEFER_BLOCKING 0x0 ;  /* 0x0000000000007b1d */ /* 0x000fec0000010000 */
[----:B------:R1:W-:Y:S02]  /*17f0*/  @UP3 UTMALDG.2D [UR8], [UR14] ;  /* 0x000000080e0035b4 */ /* 0x0003e40008008000 */
[----:B------:R-:W-:Y:S06]  /*1800*/  BAR.SYNC.DEFER_BLOCKING 0x0 ;  /* 0x0000000000007b1d */ /* 0x000fec0000010000 */
[----:B------:R-:W2:Y:S02]  /*1810*/  SYNCS.PHASECHK.TRANS64.TRYWAIT P0, [UR13+0x6000], R2 ;  /* 0x00600002ff0075a7 */ /* 0x000ea4000800014d */
[----:B-12---:R-:W-:Y:S05]  /*1820*/  @!P0 BRA `(.L_x_48) ;  /* 0x00000004005c8947 */ /* 0x006fea0003800000 */
.L_x_50:
[----:B------:R-:W-:Y:S01]  /*1830*/  USHF.R.U32.HI UR6, URZ, 0x4, UR16 ;  /* 0x000000043f067899 */ /* 0x000fe20008011610 */
[----:B------:R-:W-:Y:S02]  /*1840*/  WARPGROUP.DEPBAR.LE gsb0, 0x0 ;  /* 0x00008000000079c5 */ /* 0x000fe40000010000 */
[----:B------:R-:W-:Y:S01]  /*1850*/  USHF.R.U32.HI UR8, URZ, 0x4, UR8 ;  /* 0x000000043f087899 */ /* 0x000fe20008011608 */
[----:B------:R-:W-:Y:S01]  /*1860*/  WARPGROUP.ARRIVE ;  /* 0x00000000000079c5 */ /* 0x000fe20000000000 */
[----:B------:R-:W-:Y:S01]  /*1870*/  USGXT.U32 UR6, UR6, 0xe ;  /* 0x0000000e0606789a */ /* 0x000fe20008000000 */
[----:B------:R-:W1:Y:S01]  /*1880*/  LDC R2, c[0x0][0x230] ;  /* 0x00008c00ff027b82 */ /* 0x000e620000000800 */
[----:B------:R-:W-:Y:S01]  /*1890*/  USGXT.U32 UR8, UR8, 0xe ;  /* 0x0000000e0808789a */ /* 0x000fe20008000000 */
[----:B------:R-:W-:Y:S01]  /*18a0*/  UMOV UR21, 0x80000020 ;  /* 0x8000002000157882 */ /* 0x000fe20000000000 */
[----:B------:R-:W-:Y:S01]  /*18b0*/  UMOV UR23, 0x40000040 ;  /* 0x4000004000177882 */ /* 0x000fe20000000000 */
[----:B------:R-:W-:-:S02]  /*18c0*/  UIADD3 UR18, UR18, 0x20, URZ ;  /* 0x0000002012127890 */ /* 0x000fc4000fffe03f */
[----:B------:R-:W-:Y:S02]  /*18d0*/  UMOV UR20, UR6 ;  /* 0x0000000600147c82 */ /* 0x000fe40008000000 */
[----:B------:R-:W-:Y:S01]  /*18e0*/  UMOV UR22, UR8 ;  /* 0x0000000800167c82 */ /* 0x000fe20008000000 */
[----:B------:R-:W-:Y:S01]  /*18f0*/  UIADD3 UR5, UR5, 0x1, URZ ;  /* 0x0000000105057890 */ /* 0x000fe2000fffe03f */
[----:B------:R-:W-:Y:S01]  /*1900*/  HGMMA.64x64x16.F32.BF16 R24, gdesc[UR20].tnspB, R24 ;  /* 0x40e00000141879f0 */ /* 0x000fe20008701818 */
[----:B------:R-:W-:Y:S01]  /*1910*/  UMOV UR20, 0xfffffffe ;  /* 0xfffffffe00147882 */ /* 0x000fe20000000000 */
[----:B------:R-:W-:Y:S01]  /*1920*/  UMOV UR21, 0x7fffffdf ;  /* 0x7fffffdf00157882 */ /* 0x000fe20000000000 */
[----:B------:R-:W-:Y:S01]  /*1930*/  UMOV UR22, 0x80 ;  /* 0x0000008000167882 */ /* 0x000fe20000000000 */
[----:B------:R-:W-:Y:S01]  /*1940*/  UMOV UR23, 0x40000040 ;  /* 0x4000004000177882 */ /* 0x000fe20000000000 */
[----:B------:R-:W-:Y:S01]  /*1950*/  UMOV UR7, URZ ;  /* 0x0000003f00077c82 */ /* 0x000fe20008000000 */
[----:B------:R-:W-:Y:S01]  /*1960*/  UMOV UR9, URZ ;  /* 0x0000003f00097c82 */ /* 0x000fe20008000000 */
[----:B------:R-:W-:-:S02]  /*1970*/  UIADD3.64 UR20, UR6, -UR20, URZ ;  /* 0x8000001406147297 */ /* 0x000fc4000fffe03f */
[----:B------:R-:W-:Y:S02]  /*1980*/  UIADD3.64 UR22, UR8, UR22, URZ ;  /* 0x0000001608167297 */ /* 0x000fe4000fffe03f */
[----:B------:R-:W-:Y:S01]  /*1990*/  UISETP.NE.U32.AND UP0, UPT, UR5, 0x3, UPT ;  /* 0x000000030500788c */ /* 0x000fe2000bf05070 */
[----:B-1----:R-:W-:-:S03]  /*19a0*/  ISETP.LE.AND P0, PT, R2, UR18, PT ;  /* 0x0000001202007c0c */ /* 0x002fc6000bf03270 */
[----:B------:R-:W-:Y:S02]  /*19b0*/  USEL UR6, URZ, 0x1, UP0 ;  /* 0x000000013f067887 */ /* 0x000fe40008000000 */
[----:B------:R-:W-:Y:S02]  /*19c0*/  USEL UR5, UR5, URZ, UP0 ;  /* 0x0000003f05057287 */ /* 0x000fe40008000000 */
[----:B------:R-:W-:Y:S01]  /*19d0*/  ULOP3.LUT UR4, UR4, UR6, URZ, 0x3c, !UPT ;  /* 0x0000000604047292 */ /* 0x000fe2000f8e3c3f */
[----:B------:R-:W-:Y:S05]  /*19e0*/  HGMMA.64x64x16.F32.BF16 R24, gdesc[UR20].tnspB, R24, gsb0 ;  /* 0x40e00000141879f0 */ /* 0x000fea0008001818 */
[----:B------:R-:W-:Y:S06]  /*19f0*/  @!P0 BRA `(.L_x_49) ;  /* 0xfffffffc000c8947 */ /* 0x000fec000383ffff */
.L_x_47:
[----:B------:R-:W-:Y:S02]  /*1a00*/  WARPGROUP.DEPBAR.LE gsb0, 0x0 ;  /* 0x00008000000079c5 */ /* 0x000fe40000010000 */
[----:B----4-:R-:W-:Y:S01]  /*1a10*/  BAR.SYNC.DEFER_BLOCKING 0x0 ;  /* 0x0000000000007b1d */ /* 0x010fe20000010000 */
[C---:B-1----:R-:W-:Y:S01]  /*1a20*/  IMAD.SHL.U32 R2, R0.reuse, 0x80, RZ ;  /* 0x0000008000027824 */ /* 0x042fe200078e00ff */
[----:B------:R-:W-:Y:S01]  /*1a30*/  F2FP.BF16.F32.PACK_AB R24, R25, R24 ;  /* 0x000000181918723e */ /* 0x000fe200000010ff */
[----:B------:R-:W-:Y:S01]  /*1a40*/  IMAD.SHL.U32 R3, R0, 0x40, RZ ;  /* 0x0000004000037824 */ /* 0x000fe200078e00ff */
[----:B------:R-:W-:Y:S02]  /*1a50*/  F2FP.BF16.F32.PACK_AB R25, R27, R26 ;  /* 0x0000001a1b19723e */ /* 0x000fe400000010ff */
[----:B------:R-:W-:Y:S02]  /*1a60*/  ELECT P0, URZ, PT ;  /* 0x00000000003f782f */ /* 0x000fe40003800000 */
[----:B------:R-:W-:Y:S01]  /*1a70*/  LOP3.LUT R2, R2, 0x780, RZ, 0xc0, !PT ;  /* 0x0000078002027812 */ /* 0x000fe200078ec0ff */
[----:B------:R-:W-:Y:S01]  /*1a80*/  UMOV UR13, UR10 ;  /* 0x0000000a000d7c82 */ /* 0x000fe20008000000 */
[----:B------:R-:W-:Y:S01]  /*1a90*/  F2FP.BF16.F32.PACK_AB R32, R33, R32 ;  /* 0x000000202120723e */ /* 0x000fe200000010ff */
[----:B------:R-:W-:Y:S01]  /*1aa0*/  UMOV UR14, UR19 ;  /* 0x00000013000e7c82 */ /* 0x000fe20008000000 */
[----:B-----5:R-:W-:Y:S01]  /*1ab0*/  LOP3.LUT R4, R2, 0x1800, R3, 0xf8, !PT ;  /* 0x0000180002047812 */ /* 0x020fe200078ef803 */
[----:B------:R-:W-:Y:S01]  /*1ac0*/  IMAD.SHL.U32 R2, R0, 0x10, RZ ;  /* 0x0000001000027824 */ /* 0x000fe200078e00ff */
[----:B------:R-:W-:-:S02]  /*1ad0*/  F2FP.BF16.F32.PACK_AB R26, R29, R28 ;  /* 0x0000001c1d1a723e */ /* 0x000fc400000010ff */
[----:B------:R-:W-:Y:S02]  /*1ae0*/  F2FP.BF16.F32.PACK_AB R27, R31, R30 ;  /* 0x0000001e1f1b723e */ /* 0x000fe400000010ff */
[----:B------:R-:W-:Y:S02]  /*1af0*/  LOP3.LUT R3, R2, 0x70, RZ, 0xc0, !PT ;  /* 0x0000007002037812 */ /* 0x000fe400078ec0ff */
[----:B------:R-:W-:Y:S02]  /*1b00*/  F2FP.BF16.F32.PACK_AB R33, R35, R34 ;  /* 0x000000222321723e */ /* 0x000fe400000010ff */
[----:B------:R-:W-:Y:S02]  /*1b10*/  LOP3.LUT R3, R3, 0x10, R0, 0x78, !PT ;  /* 0x0000001003037812 */ /* 0x000fe400078e7800 */
[----:B------:R-:W-:Y:S01]  /*1b20*/  F2FP.BF16.F32.PACK_AB R40, R41, R40 ;  /* 0x000000282928723e */ /* 0x000fe200000010ff */
[----:B------:R-:W1:Y:S02]  /*1b30*/  @!P2 SYNCS.CCTL.IV [UR12+0x6000] ;  /* 0x00600000ff00a9b1 */ /* 0x000e64000800000c */
[----:B-1----:R-:W-:Y:S01]  /*1b40*/  BAR.SYNC.DEFER_BLOCKING 0x0 ;  /* 0x0000000000007b1d */ /* 0x002fe20000010000 */
[----:B------:R-:W-:-:S02]  /*1b50*/  LOP3.LUT R3, R4, R3, RZ, 0xfc, !PT ;  /* 0x0000000304037212 */ /* 0x000fc400078efcff */
[----:B------:R-:W-:Y:S02]  /*1b60*/  F2FP.BF16.F32.PACK_AB R34, R37, R36 ;  /* 0x000000242522723e */ /* 0x000fe400000010ff */
[C---:B------:R-:W-:Y:S01]  /*1b70*/  LOP3.LUT R2, R3.reuse, 0x20, RZ, 0x3c, !PT ;  /* 0x0000002003027812 */ /* 0x040fe200078e3cff */
[C---:B------:R-:W-:Y:S01]  /*1b80*/  VIADD R0, R3.reuse, UR12 ;  /* 0x0000000c03007c36 */ /* 0x040fe20008000000 */
[C---:B------:R-:W-:Y:S02]  /*1b90*/  LOP3.LUT R4, R3.reuse, 0x40, RZ, 0x3c, !PT ;  /* 0x0000004003047812 */ /* 0x040fe400078e3cff */
[----:B------:R-:W-:Y:S01]  /*1ba0*/  LOP3.LUT R3, R3, 0x60, RZ, 0x3c, !PT ;  /* 0x0000006003037812 */ /* 0x000fe200078e3cff */
[----:B------:R-:W-:Y:S01]  /*1bb0*/  VIADD R2, R2, UR12 ;  /* 0x0000000c02027c36 */ /* 0x000fe20008000000 */
[----:B------:R-:W-:Y:S01]  /*1bc0*/  F2FP.BF16.F32.PACK_AB R35, R39, R38 ;  /* 0x000000262723723e */ /* 0x000fe200000010ff */
[----:B------:R-:W-:Y:S01]  /*1bd0*/  VIADD R4, R4, UR12 ;  /* 0x0000000c04047c36 */ /* 0x000fe20008000000 */
[----:B------:R-:W-:Y:S01]  /*1be0*/  F2FP.BF16.F32.PACK_AB R41, R43, R42 ;  /* 0x0000002a2b29723e */ /* 0x000fe200000010ff */
[----:B------:R-:W-:Y:S01]  /*1bf0*/  VIADD R3, R3, UR12 ;  /* 0x0000000c03037c36 */ /* 0x000fe20008000000 */
[----:B------:R-:W-:-:S02]  /*1c00*/  F2FP.BF16.F32.PACK_AB R48, R49, R48 ;  /* 0x000000303130723e */ /* 0x000fc400000010ff */
[----:B------:R-:W-:Y:S02]  /*1c10*/  F2FP.BF16.F32.PACK_AB R42, R45, R44 ;  /* 0x0000002c2d2a723e */ /* 0x000fe400000010ff */
[----:B------:R-:W-:Y:S02]  /*1c20*/  F2FP.BF16.F32.PACK_AB R43, R47, R46 ;  /* 0x0000002e2f2b723e */ /* 0x000fe400000010ff */
[----:B------:R-:W-:Y:S02]  /*1c30*/  F2FP.BF16.F32.PACK_AB R49, R51, R50 ;  /* 0x000000323331723e */ /* 0x000fe400000010ff */
[----:B------:R-:W-:Y:S01]  /*1c40*/  F2FP.BF16.F32.PACK_AB R50, R53, R52 ;  /* 0x000000343532723e */ /* 0x000fe200000010ff */
[----:B------:R-:W1:Y:S02]  /*1c50*/  @!P2 SYNCS.CCTL.IV [UR12+0x6008] ;  /* 0x00600800ff00a9b1 */ /* 0x000e64000800000c */
[----:B-1----:R-:W-:Y:S01]  /*1c60*/  BAR.SYNC.DEFER_BLOCKING 0x0 ;  /* 0x0000000000007b1d */ /* 0x002fe20000010000 */
[----:B------:R-:W-:-:S02]  /*1c70*/  F2FP.BF16.F32.PACK_AB R51, R55, R54 ;  /* 0x000000363733723e */ /* 0x000fc400000010ff */
[----:B------:R-:W-:-:S13]  /*1c80*/  ISETP.LT.U32.AND P0, PT, R6, 0x20, P0 ;  /* 0x000000200600780c */ /* 0x000fda0000701070 */
[----:B------:R-:W-:Y:S01]  /*1c90*/  VOTEU.ANY UP0, P0 ;  /* 0x00000000003f7886 */ /* 0x000fe20000000100 */
[----:B------:R-:W-:-:S04]  /*1ca0*/  VOTEU.ANY UP1, P0 ;  /* 0x00000000003f7886 */ /* 0x000fc80000020100 */
[----:B--2---:R-:W-:Y:S01]  /*1cb0*/  @UP0 UMOV UR6, UR28 ;  /* 0x0000001c00060c82 */ /* 0x004fe20008000000 */
[----:B------:R-:W-:Y:S01]  /*1cc0*/  @UP0 UMOV UR7, UR29 ;  /* 0x0000001d00070c82 */ /* 0x000fe20008000000 */
[----:B------:R-:W1:Y:S02]  /*1cd0*/  @!P2 SYNCS.CCTL.IV [UR12+0x6010] ;  /* 0x00601000ff00a9b1 */ /* 0x000e64000800000c */
[----:B-1----:R-:W-:Y:S04]  /*1ce0*/  STSM.16.M88.4 [R0], R24 ;  /* 0x0000001800007844 */ /* 0x002fe80000000200 */
[----:B------:R-:W-:Y:S04]  /*1cf0*/  STSM.16.M88.4 [R2], R32 ;  /* 0x0000002002007844 */ /* 0x000fe80000000200 */
[----:B------:R-:W-:Y:S04]  /*1d00*/  STSM.16.M88.4 [R4], R40 ;  /* 0x0000002804007844 */ /* 0x000fe80000000200 */
[----:B------:R-:W-:Y:S01]  /*1d10*/  STSM.16.M88.4 [R3], R48 ;  /* 0x0000003003007844 */ /* 0x000fe20000000200 */
[----:B------:R1:W-:Y:S06]  /*1d20*/  MEMBAR.ALL.CTA ;  /* 0x0000000000007992 */ /* 0x0003ec0000008000 */
[----:B-1----:R-:W1:Y:S02]  /*1d30*/  FENCE.VIEW.ASYNC.S ;  /* 0x00000000000073c6 */ /* 0x002e640000000000 */
[----:B-1----:R-:W-:Y:S06]  /*1d40*/  BAR.SYNC.DEFER_BLOCKING 0x0 ;  /* 0x0000000000007b1d */ /* 0x002fec0000010000 */
[----:B------:R1:W-:Y:S01]  /*1d50*/  @UP1 UTMASTG.2D [UR12], [UR6] ;  /* 0x0000000c060013b5 */ /* 0x0003e20008008000 */
[----:B------:R0:W-:Y:S01]  /*1d60*/  UTMACMDFLUSH ;  /* 0x00000000000079b7 */ /* 0x0001e20000000000 */
[----:B------:R-:W-:-:S04]  /*1d70*/  DEPBAR.LE SB0, 0x0 ;  /* 0x000080000000791a */ /* 0x000fc80000000000 */
[----:B------:R-:W-:Y:S06]  /*1d80*/  BAR.SYNC.DEFER_BLOCKING 0x0 ;  /* 0x0000000000007b1d */ /* 0x000fec0000010000 */
[----:B-1----:R-:W-:Y:S05]  /*1d90*/  EXIT ;  /* 0x000000000000794d */ /* 0x002fea0003800000 */
.L_x_48:
[----:B------:R-:W1:Y:S02]  /*1da0*/  SYNCS.PHASECHK.TRANS64.TRYWAIT P0, [UR13+0x6000], R2 ;  /* 0x00600002ff0075a7 */ /* 0x000e64000800014d */
[----:B-1----:R-:W-:Y:S05]  /*1db0*/  @!P0 BRA `(.L_x_48) ;  /* 0xfffffffc00f88947 */ /* 0x002fea000383ffff */
[----:B------:R-:W-:Y:S05]  /*1dc0*/  BRA `(.L_x_50) ;  /* 0xfffffff800987947 */ /* 0x000fea000383ffff */
.L_x_51:
[----:B------:R-:W-:-:S00]  /*1dd0*/  BRA `(.L_x_51) ;  /* 0xfffffffc00fc7947 */ /* 0x000fc0000383ffff */
[----:B------:R-:W-:-:S00]  /*1de0*/  NOP ;  /* 0x0000000000007918 */ /* 0x000fc00000000000 */
        /* <DEDUP_REMOVED lines=9> */
.L_x_52:


//--------------------- .nv.shared.gluon_wgmma    --------------------------
	.section	.nv.shared.gluon_wgmma,"aw",@nobits
	.sectionflags	@""
	.align	16
	.zero		1024


//--------------------- .nv.shared.reserved.0     --------------------------
	.section	.nv.shared.reserved.0,"aw",@nobits
	.weak		__nv_reservedSMEM_offset_0_alias
	.size		__nv_reservedSMEM_offset_0_alias, 0, 0
	.other		__nv_reservedSMEM_offset_0_alias,@"STO_CUDA_RESERVED_SHARED STV_DEFAULT"
__nv_reservedSMEM_offset_0_alias:
	.zero		0


//--------------------- .nv.constant0.gluon_wgmma --------------------------
	.section	.nv.constant0.gluon_wgmma,"a",@progbits
	.sectionflags	@""
	.align	4
.nv.constant0.gluon_wgmma:
	.zero		608


//--------------------- SYMBOLS --------------------------

	.type		.nv.reservedSmem.offset0,@object
	.size		.nv.reservedSmem.offset0,0x4
